//
// Generated by NVIDIA NVVM Compiler
//
// Compiler Build ID: CL-36424714
// Cuda compilation tools, release 13.0, V13.0.88
// Based on NVVM 20.0.0
//

.version 9.0
.target sm_100
.address_size 64

	// .globl	mymatmul_kernel0
// _ZZ16mymatmul_kernel0E11data_shared has been demoted
// _ZZ16mymatmul_kernel0E13kernel_shared has been demoted

.visible .entry mymatmul_kernel0(
	.param .u64 .ptr .align 1 mymatmul_kernel0_param_0,
	.param .u64 .ptr .align 1 mymatmul_kernel0_param_1,
	.param .u64 .ptr .align 1 mymatmul_kernel0_param_2
)
.maxntid 512
{
	.reg .pred 	%p<3>;
	.reg .b16 	%rs<3>;
	.reg .b32 	%r<58>;
	.reg .b32 	%f<695>;
	.reg .b64 	%rd<16>;
	// demoted variable
	.shared .align 4 .b8 _ZZ16mymatmul_kernel0E11data_shared[2048];
	// demoted variable
	.shared .align 4 .b8 _ZZ16mymatmul_kernel0E13kernel_shared[32768];
	mov.b32 	%r55, 0;
	mov.f32 	%f567, 0f00000000;
	mov.u32 	%r10, %tid.x;
	cvt.u16.u32 	%rs1, %r10;
	and.b16  	%rs2, %rs1, 31;
	mul.wide.u16 	%r11, %rs2, 16;
	mov.u32 	%r12, _ZZ16mymatmul_kernel0E13kernel_shared;
	add.s32 	%r13, %r11, %r12;
	add.s32 	%r2, %r13, 2048;
	shl.b32 	%r15, %r10, 7;
	or.b32  	%r16, %r15, %r10;
	and.b32  	%r17, %r16, 64519;
	mov.u32 	%r18, %ctaid.x;
	mov.f32 	%f568, %f567;
	mov.f32 	%f569, %f567;
	mov.f32 	%f570, %f567;
	mov.f32 	%f571, %f567;
	mov.f32 	%f572, %f567;
	mov.f32 	%f573, %f567;
	mov.f32 	%f574, %f567;
	mov.f32 	%f575, %f567;
	mov.f32 	%f576, %f567;
	mov.f32 	%f577, %f567;
	mov.f32 	%f578, %f567;
	mov.f32 	%f579, %f567;
	mov.f32 	%f580, %f567;
	mov.f32 	%f581, %f567;
	mov.f32 	%f582, %f567;
	mov.f32 	%f583, %f567;
	mov.f32 	%f584, %f567;
	mov.f32 	%f585, %f567;
	mov.f32 	%f586, %f567;
	mov.f32 	%f587, %f567;
	mov.f32 	%f588, %f567;
	mov.f32 	%f589, %f567;
	mov.f32 	%f590, %f567;
	mov.f32 	%f591, %f567;
	mov.f32 	%f592, %f567;
	mov.f32 	%f593, %f567;
	mov.f32 	%f594, %f567;
	mov.f32 	%f595, %f567;
	mov.f32 	%f596, %f567;
	mov.f32 	%f597, %f567;
	mov.f32 	%f598, %f567;
	mov.f32 	%f599, %f567;
	mov.f32 	%f600, %f567;
	mov.f32 	%f601, %f567;
	mov.f32 	%f602, %f567;
	mov.f32 	%f603, %f567;
	mov.f32 	%f604, %f567;
	mov.f32 	%f605, %f567;
	mov.f32 	%f606, %f567;
	mov.f32 	%f607, %f567;
	mov.f32 	%f608, %f567;
	mov.f32 	%f609, %f567;
	mov.f32 	%f610, %f567;
	mov.f32 	%f611, %f567;
	mov.f32 	%f612, %f567;
	mov.f32 	%f613, %f567;
	mov.f32 	%f614, %f567;
	mov.f32 	%f615, %f567;
	mov.f32 	%f616, %f567;
	mov.f32 	%f617, %f567;
	mov.f32 	%f618, %f567;
	mov.f32 	%f619, %f567;
	mov.f32 	%f620, %f567;
	mov.f32 	%f621, %f567;
	mov.f32 	%f622, %f567;
	mov.f32 	%f623, %f567;
	mov.f32 	%f624, %f567;
	mov.f32 	%f625, %f567;
	mov.f32 	%f626, %f567;
	mov.f32 	%f627, %f567;
	mov.f32 	%f628, %f567;
	mov.f32 	%f629, %f567;
	mov.f32 	%f630, %f567;
	mov.f32 	%f631, %f567;
	mov.f32 	%f632, %f567;
	mov.f32 	%f633, %f567;
	mov.f32 	%f634, %f567;
	mov.f32 	%f635, %f567;
	mov.f32 	%f636, %f567;
	mov.f32 	%f637, %f567;
	mov.f32 	%f638, %f567;
	mov.f32 	%f639, %f567;
	mov.f32 	%f640, %f567;
	mov.f32 	%f641, %f567;
	mov.f32 	%f642, %f567;
	mov.f32 	%f643, %f567;
	mov.f32 	%f644, %f567;
	mov.f32 	%f645, %f567;
	mov.f32 	%f646, %f567;
	mov.f32 	%f647, %f567;
	mov.f32 	%f648, %f567;
	mov.f32 	%f649, %f567;
	mov.f32 	%f650, %f567;
	mov.f32 	%f651, %f567;
	mov.f32 	%f652, %f567;
	mov.f32 	%f653, %f567;
	mov.f32 	%f654, %f567;
	mov.f32 	%f655, %f567;
	mov.f32 	%f656, %f567;
	mov.f32 	%f657, %f567;
	mov.f32 	%f658, %f567;
	mov.f32 	%f659, %f567;
	mov.f32 	%f660, %f567;
	mov.f32 	%f661, %f567;
	mov.f32 	%f662, %f567;
	mov.f32 	%f663, %f567;
	mov.f32 	%f664, %f567;
	mov.f32 	%f665, %f567;
	mov.f32 	%f666, %f567;
	mov.f32 	%f667, %f567;
	mov.f32 	%f668, %f567;
	mov.f32 	%f669, %f567;
	mov.f32 	%f670, %f567;
	mov.f32 	%f671, %f567;
	mov.f32 	%f672, %f567;
	mov.f32 	%f673, %f567;
	mov.f32 	%f674, %f567;
	mov.f32 	%f675, %f567;
	mov.f32 	%f676, %f567;
	mov.f32 	%f677, %f567;
	mov.f32 	%f678, %f567;
	mov.f32 	%f679, %f567;
	mov.f32 	%f680, %f567;
	mov.f32 	%f681, %f567;
	mov.f32 	%f682, %f567;
	mov.f32 	%f683, %f567;
	mov.f32 	%f684, %f567;
	mov.f32 	%f685, %f567;
	mov.f32 	%f686, %f567;
	mov.f32 	%f687, %f567;
	mov.f32 	%f688, %f567;
	mov.f32 	%f689, %f567;
	mov.f32 	%f690, %f567;
	mov.f32 	%f691, %f567;
	mov.f32 	%f692, %f567;
	mov.f32 	%f693, %f567;
	mov.f32 	%f694, %f567;
$L__BB0_1:
	ld.param.u64 	%rd14, [mymatmul_kernel0_param_1];
	ld.param.u64 	%rd13, [mymatmul_kernel0_param_0];
	bar.sync 	0;
	shl.b32 	%r14, %r55, 3;
	shl.b32 	%r19, %r18, 14;
	and.b32  	%r20, %r19, 2147418112;
	or.b32  	%r21, %r17, %r20;
	add.s32 	%r22, %r21, %r14;
	cvta.to.global.u64 	%rd4, %rd13;
	mul.wide.u32 	%rd5, %r22, 4;
	add.s64 	%rd6, %rd4, %rd5;
	ld.global.nc.f32 	%f386, [%rd6];
	shl.b32 	%r23, %r10, 2;
	mov.u32 	%r24, _ZZ16mymatmul_kernel0E11data_shared;
	add.s32 	%r25, %r24, %r23;
	st.shared.f32 	[%r25], %f386;
	shl.b32 	%r26, %r55, 15;
	shl.b32 	%r27, %r10, 4;
	and.b32  	%r28, %r27, 4096;
	shl.b32 	%r29, %r18, 10;
	and.b32  	%r30, %r29, 3072;
	or.b32  	%r31, %r30, %r28;
	and.b32  	%r32, %r23, 1020;
	or.b32  	%r33, %r31, %r32;
	or.b32  	%r34, %r33, %r26;
	cvta.to.global.u64 	%rd7, %rd14;
	mul.wide.u32 	%rd8, %r34, 4;
	add.s64 	%rd9, %rd7, %rd8;
	ld.global.nc.v4.f32 	{%f387, %f388, %f389, %f390}, [%rd9];
	add.s32 	%r35, %r12, %r27;
	st.shared.v4.f32 	[%r35], {%f387, %f388, %f389, %f390};
	ld.global.nc.v4.f32 	{%f391, %f392, %f393, %f394}, [%rd9+32768];
	st.shared.v4.f32 	[%r35+8192], {%f391, %f392, %f393, %f394};
	ld.global.nc.v4.f32 	{%f395, %f396, %f397, %f398}, [%rd9+65536];
	st.shared.v4.f32 	[%r35+16384], {%f395, %f396, %f397, %f398};
	ld.global.nc.v4.f32 	{%f399, %f400, %f401, %f402}, [%rd9+98304];
	st.shared.v4.f32 	[%r35+24576], {%f399, %f400, %f401, %f402};
	bar.sync 	0;
	mov.b32 	%r57, 64;
	mov.u32 	%r56, %r2;
$L__BB0_2:
	mov.u32 	%r36, %tid.x;
	shl.b32 	%r37, %r36, 2;
	and.b32  	%r38, %r37, 1920;
	mov.u32 	%r39, _ZZ16mymatmul_kernel0E11data_shared;
	add.s32 	%r40, %r39, %r38;
	add.s32 	%r41, %r40, %r57;
	ld.shared.f32 	%f403, [%r41+-64];
	ld.shared.f32 	%f404, [%r56+-2048];
	fma.rn.f32 	%f694, %f403, %f404, %f694;
	ld.shared.f32 	%f405, [%r56+-1536];
	fma.rn.f32 	%f678, %f403, %f405, %f678;
	ld.shared.f32 	%f406, [%r56+-1024];
	fma.rn.f32 	%f662, %f403, %f406, %f662;
	ld.shared.f32 	%f407, [%r56+-512];
	fma.rn.f32 	%f646, %f403, %f407, %f646;
	ld.shared.f32 	%f408, [%r56];
	fma.rn.f32 	%f630, %f403, %f408, %f630;
	ld.shared.f32 	%f409, [%r56+512];
	fma.rn.f32 	%f614, %f403, %f409, %f614;
	ld.shared.f32 	%f410, [%r56+1024];
	fma.rn.f32 	%f598, %f403, %f410, %f598;
	ld.shared.f32 	%f411, [%r56+1536];
	fma.rn.f32 	%f582, %f403, %f411, %f582;
	ld.shared.f32 	%f412, [%r56+-2044];
	fma.rn.f32 	%f693, %f403, %f412, %f693;
	ld.shared.f32 	%f413, [%r56+-1532];
	fma.rn.f32 	%f677, %f403, %f413, %f677;
	ld.shared.f32 	%f414, [%r56+-1020];
	fma.rn.f32 	%f661, %f403, %f414, %f661;
	ld.shared.f32 	%f415, [%r56+-508];
	fma.rn.f32 	%f645, %f403, %f415, %f645;
	ld.shared.f32 	%f416, [%r56+4];
	fma.rn.f32 	%f629, %f403, %f416, %f629;
	ld.shared.f32 	%f417, [%r56+516];
	fma.rn.f32 	%f613, %f403, %f417, %f613;
	ld.shared.f32 	%f418, [%r56+1028];
	fma.rn.f32 	%f597, %f403, %f418, %f597;
	ld.shared.f32 	%f419, [%r56+1540];
	fma.rn.f32 	%f581, %f403, %f419, %f581;
	ld.shared.f32 	%f420, [%r56+-2040];
	fma.rn.f32 	%f692, %f403, %f420, %f692;
	ld.shared.f32 	%f421, [%r56+-1528];
	fma.rn.f32 	%f676, %f403, %f421, %f676;
	ld.shared.f32 	%f422, [%r56+-1016];
	fma.rn.f32 	%f660, %f403, %f422, %f660;
	ld.shared.f32 	%f423, [%r56+-504];
	fma.rn.f32 	%f644, %f403, %f423, %f644;
	ld.shared.f32 	%f424, [%r56+8];
	fma.rn.f32 	%f628, %f403, %f424, %f628;
	ld.shared.f32 	%f425, [%r56+520];
	fma.rn.f32 	%f612, %f403, %f425, %f612;
	ld.shared.f32 	%f426, [%r56+1032];
	fma.rn.f32 	%f596, %f403, %f426, %f596;
	ld.shared.f32 	%f427, [%r56+1544];
	fma.rn.f32 	%f580, %f403, %f427, %f580;
	ld.shared.f32 	%f428, [%r56+-2036];
	fma.rn.f32 	%f691, %f403, %f428, %f691;
	ld.shared.f32 	%f429, [%r56+-1524];
	fma.rn.f32 	%f675, %f403, %f429, %f675;
	ld.shared.f32 	%f430, [%r56+-1012];
	fma.rn.f32 	%f659, %f403, %f430, %f659;
	ld.shared.f32 	%f431, [%r56+-500];
	fma.rn.f32 	%f643, %f403, %f431, %f643;
	ld.shared.f32 	%f432, [%r56+12];
	fma.rn.f32 	%f627, %f403, %f432, %f627;
	ld.shared.f32 	%f433, [%r56+524];
	fma.rn.f32 	%f611, %f403, %f433, %f611;
	ld.shared.f32 	%f434, [%r56+1036];
	fma.rn.f32 	%f595, %f403, %f434, %f595;
	ld.shared.f32 	%f435, [%r56+1548];
	fma.rn.f32 	%f579, %f403, %f435, %f579;
	ld.shared.f32 	%f436, [%r41+-32];
	fma.rn.f32 	%f690, %f436, %f404, %f690;
	fma.rn.f32 	%f674, %f436, %f405, %f674;
	fma.rn.f32 	%f658, %f436, %f406, %f658;
	fma.rn.f32 	%f642, %f436, %f407, %f642;
	fma.rn.f32 	%f626, %f436, %f408, %f626;
	fma.rn.f32 	%f610, %f436, %f409, %f610;
	fma.rn.f32 	%f594, %f436, %f410, %f594;
	fma.rn.f32 	%f578, %f436, %f411, %f578;
	fma.rn.f32 	%f689, %f436, %f412, %f689;
	fma.rn.f32 	%f673, %f436, %f413, %f673;
	fma.rn.f32 	%f657, %f436, %f414, %f657;
	fma.rn.f32 	%f641, %f436, %f415, %f641;
	fma.rn.f32 	%f625, %f436, %f416, %f625;
	fma.rn.f32 	%f609, %f436, %f417, %f609;
	fma.rn.f32 	%f593, %f436, %f418, %f593;
	fma.rn.f32 	%f577, %f436, %f419, %f577;
	fma.rn.f32 	%f688, %f436, %f420, %f688;
	fma.rn.f32 	%f672, %f436, %f421, %f672;
	fma.rn.f32 	%f656, %f436, %f422, %f656;
	fma.rn.f32 	%f640, %f436, %f423, %f640;
	fma.rn.f32 	%f624, %f436, %f424, %f624;
	fma.rn.f32 	%f608, %f436, %f425, %f608;
	fma.rn.f32 	%f592, %f436, %f426, %f592;
	fma.rn.f32 	%f576, %f436, %f427, %f576;
	fma.rn.f32 	%f687, %f436, %f428, %f687;
	fma.rn.f32 	%f671, %f436, %f429, %f671;
	fma.rn.f32 	%f655, %f436, %f430, %f655;
	fma.rn.f32 	%f639, %f436, %f431, %f639;
	fma.rn.f32 	%f623, %f436, %f432, %f623;
	fma.rn.f32 	%f607, %f436, %f433, %f607;
	fma.rn.f32 	%f591, %f436, %f434, %f591;
	fma.rn.f32 	%f575, %f436, %f435, %f575;
	ld.shared.f32 	%f437, [%r41];
	fma.rn.f32 	%f686, %f437, %f404, %f686;
	fma.rn.f32 	%f670, %f437, %f405, %f670;
	fma.rn.f32 	%f654, %f437, %f406, %f654;
	fma.rn.f32 	%f638, %f437, %f407, %f638;
	fma.rn.f32 	%f622, %f437, %f408, %f622;
	fma.rn.f32 	%f606, %f437, %f409, %f606;
	fma.rn.f32 	%f590, %f437, %f410, %f590;
	fma.rn.f32 	%f574, %f437, %f411, %f574;
	fma.rn.f32 	%f685, %f437, %f412, %f685;
	fma.rn.f32 	%f669, %f437, %f413, %f669;
	fma.rn.f32 	%f653, %f437, %f414, %f653;
	fma.rn.f32 	%f637, %f437, %f415, %f637;
	fma.rn.f32 	%f621, %f437, %f416, %f621;
	fma.rn.f32 	%f605, %f437, %f417, %f605;
	fma.rn.f32 	%f589, %f437, %f418, %f589;
	fma.rn.f32 	%f573, %f437, %f419, %f573;
	fma.rn.f32 	%f684, %f437, %f420, %f684;
	fma.rn.f32 	%f668, %f437, %f421, %f668;
	fma.rn.f32 	%f652, %f437, %f422, %f652;
	fma.rn.f32 	%f636, %f437, %f423, %f636;
	fma.rn.f32 	%f620, %f437, %f424, %f620;
	fma.rn.f32 	%f604, %f437, %f425, %f604;
	fma.rn.f32 	%f588, %f437, %f426, %f588;
	fma.rn.f32 	%f572, %f437, %f427, %f572;
	fma.rn.f32 	%f683, %f437, %f428, %f683;
	fma.rn.f32 	%f667, %f437, %f429, %f667;
	fma.rn.f32 	%f651, %f437, %f430, %f651;
	fma.rn.f32 	%f635, %f437, %f431, %f635;
	fma.rn.f32 	%f619, %f437, %f432, %f619;
	fma.rn.f32 	%f603, %f437, %f433, %f603;
	fma.rn.f32 	%f587, %f437, %f434, %f587;
	fma.rn.f32 	%f571, %f437, %f435, %f571;
	ld.shared.f32 	%f438, [%r41+32];
	fma.rn.f32 	%f682, %f438, %f404, %f682;
	fma.rn.f32 	%f666, %f438, %f405, %f666;
	fma.rn.f32 	%f650, %f438, %f406, %f650;
	fma.rn.f32 	%f634, %f438, %f407, %f634;
	fma.rn.f32 	%f618, %f438, %f408, %f618;
	fma.rn.f32 	%f602, %f438, %f409, %f602;
	fma.rn.f32 	%f586, %f438, %f410, %f586;
	fma.rn.f32 	%f570, %f438, %f411, %f570;
	fma.rn.f32 	%f681, %f438, %f412, %f681;
	fma.rn.f32 	%f665, %f438, %f413, %f665;
	fma.rn.f32 	%f649, %f438, %f414, %f649;
	fma.rn.f32 	%f633, %f438, %f415, %f633;
	fma.rn.f32 	%f617, %f438, %f416, %f617;
	fma.rn.f32 	%f601, %f438, %f417, %f601;
	fma.rn.f32 	%f585, %f438, %f418, %f585;
	fma.rn.f32 	%f569, %f438, %f419, %f569;
	fma.rn.f32 	%f680, %f438, %f420, %f680;
	fma.rn.f32 	%f664, %f438, %f421, %f664;
	fma.rn.f32 	%f648, %f438, %f422, %f648;
	fma.rn.f32 	%f632, %f438, %f423, %f632;
	fma.rn.f32 	%f616, %f438, %f424, %f616;
	fma.rn.f32 	%f600, %f438, %f425, %f600;
	fma.rn.f32 	%f584, %f438, %f426, %f584;
	fma.rn.f32 	%f568, %f438, %f427, %f568;
	fma.rn.f32 	%f679, %f438, %f428, %f679;
	fma.rn.f32 	%f663, %f438, %f429, %f663;
	fma.rn.f32 	%f647, %f438, %f430, %f647;
	fma.rn.f32 	%f631, %f438, %f431, %f631;
	fma.rn.f32 	%f615, %f438, %f432, %f615;
	fma.rn.f32 	%f599, %f438, %f433, %f599;
	fma.rn.f32 	%f583, %f438, %f434, %f583;
	fma.rn.f32 	%f567, %f438, %f435, %f567;
	add.s32 	%r57, %r57, 4;
	add.s32 	%r56, %r56, 4096;
	setp.ne.s32 	%p1, %r57, 96;
	@%p1 bra 	$L__BB0_2;
	add.s32 	%r55, %r55, 1;
	setp.ne.s32 	%p2, %r55, 128;
	@%p2 bra 	$L__BB0_1;
	ld.param.u64 	%rd15, [mymatmul_kernel0_param_2];
	cvta.to.global.u64 	%rd10, %rd15;
	mov.u32 	%r42, %ctaid.x;
	shl.b32 	%r43, %r42, 16;
	and.b32  	%r44, %r43, 2147221504;
	mov.u32 	%r45, %tid.x;
	shl.b32 	%r46, %r45, 9;
	and.b32  	%r47, %r46, 245760;
	or.b32  	%r48, %r44, %r47;
	shl.b32 	%r49, %r42, 10;
	and.b32  	%r50, %r49, 3072;
	or.b32  	%r51, %r48, %r50;
	shl.b32 	%r52, %r45, 2;
	and.b32  	%r53, %r52, 124;
	or.b32  	%r54, %r51, %r53;
	mul.wide.u32 	%rd11, %r54, 4;
	add.s64 	%rd12, %rd10, %rd11;
	st.global.f32 	[%rd12], %f694;
	st.global.f32 	[%rd12+512], %f678;
	st.global.f32 	[%rd12+1024], %f662;
	st.global.f32 	[%rd12+1536], %f646;
	st.global.f32 	[%rd12+2048], %f630;
	st.global.f32 	[%rd12+2560], %f614;
	st.global.f32 	[%rd12+3072], %f598;
	st.global.f32 	[%rd12+3584], %f582;
	st.global.f32 	[%rd12+4], %f693;
	st.global.f32 	[%rd12+516], %f677;
	st.global.f32 	[%rd12+1028], %f661;
	st.global.f32 	[%rd12+1540], %f645;
	st.global.f32 	[%rd12+2052], %f629;
	st.global.f32 	[%rd12+2564], %f613;
	st.global.f32 	[%rd12+3076], %f597;
	st.global.f32 	[%rd12+3588], %f581;
	st.global.f32 	[%rd12+8], %f692;
	st.global.f32 	[%rd12+520], %f676;
	st.global.f32 	[%rd12+1032], %f660;
	st.global.f32 	[%rd12+1544], %f644;
	st.global.f32 	[%rd12+2056], %f628;
	st.global.f32 	[%rd12+2568], %f612;
	st.global.f32 	[%rd12+3080], %f596;
	st.global.f32 	[%rd12+3592], %f580;
	st.global.f32 	[%rd12+12], %f691;
	st.global.f32 	[%rd12+524], %f675;
	st.global.f32 	[%rd12+1036], %f659;
	st.global.f32 	[%rd12+1548], %f643;
	st.global.f32 	[%rd12+2060], %f627;
	st.global.f32 	[%rd12+2572], %f611;
	st.global.f32 	[%rd12+3084], %f595;
	st.global.f32 	[%rd12+3596], %f579;
	st.global.f32 	[%rd12+16384], %f690;
	st.global.f32 	[%rd12+16896], %f674;
	st.global.f32 	[%rd12+17408], %f658;
	st.global.f32 	[%rd12+17920], %f642;
	st.global.f32 	[%rd12+18432], %f626;
	st.global.f32 	[%rd12+18944], %f610;
	st.global.f32 	[%rd12+19456], %f594;
	st.global.f32 	[%rd12+19968], %f578;
	st.global.f32 	[%rd12+16388], %f689;
	st.global.f32 	[%rd12+16900], %f673;
	st.global.f32 	[%rd12+17412], %f657;
	st.global.f32 	[%rd12+17924], %f641;
	st.global.f32 	[%rd12+18436], %f625;
	st.global.f32 	[%rd12+18948], %f609;
	st.global.f32 	[%rd12+19460], %f593;
	st.global.f32 	[%rd12+19972], %f577;
	st.global.f32 	[%rd12+16392], %f688;
	st.global.f32 	[%rd12+16904], %f672;
	st.global.f32 	[%rd12+17416], %f656;
	st.global.f32 	[%rd12+17928], %f640;
	st.global.f32 	[%rd12+18440], %f624;
	st.global.f32 	[%rd12+18952], %f608;
	st.global.f32 	[%rd12+19464], %f592;
	st.global.f32 	[%rd12+19976], %f576;
	st.global.f32 	[%rd12+16396], %f687;
	st.global.f32 	[%rd12+16908], %f671;
	st.global.f32 	[%rd12+17420], %f655;
	st.global.f32 	[%rd12+17932], %f639;
	st.global.f32 	[%rd12+18444], %f623;
	st.global.f32 	[%rd12+18956], %f607;
	st.global.f32 	[%rd12+19468], %f591;
	st.global.f32 	[%rd12+19980], %f575;
	st.global.f32 	[%rd12+32768], %f686;
	st.global.f32 	[%rd12+33280], %f670;
	st.global.f32 	[%rd12+33792], %f654;
	st.global.f32 	[%rd12+34304], %f638;
	st.global.f32 	[%rd12+34816], %f622;
	st.global.f32 	[%rd12+35328], %f606;
	st.global.f32 	[%rd12+35840], %f590;
	st.global.f32 	[%rd12+36352], %f574;
	st.global.f32 	[%rd12+32772], %f685;
	st.global.f32 	[%rd12+33284], %f669;
	st.global.f32 	[%rd12+33796], %f653;
	st.global.f32 	[%rd12+34308], %f637;
	st.global.f32 	[%rd12+34820], %f621;
	st.global.f32 	[%rd12+35332], %f605;
	st.global.f32 	[%rd12+35844], %f589;
	st.global.f32 	[%rd12+36356], %f573;
	st.global.f32 	[%rd12+32776], %f684;
	st.global.f32 	[%rd12+33288], %f668;
	st.global.f32 	[%rd12+33800], %f652;
	st.global.f32 	[%rd12+34312], %f636;
	st.global.f32 	[%rd12+34824], %f620;
	st.global.f32 	[%rd12+35336], %f604;
	st.global.f32 	[%rd12+35848], %f588;
	st.global.f32 	[%rd12+36360], %f572;
	st.global.f32 	[%rd12+32780], %f683;
	st.global.f32 	[%rd12+33292], %f667;
	st.global.f32 	[%rd12+33804], %f651;
	st.global.f32 	[%rd12+34316], %f635;
	st.global.f32 	[%rd12+34828], %f619;
	st.global.f32 	[%rd12+35340], %f603;
	st.global.f32 	[%rd12+35852], %f587;
	st.global.f32 	[%rd12+36364], %f571;
	st.global.f32 	[%rd12+49152], %f682;
	st.global.f32 	[%rd12+49664], %f666;
	st.global.f32 	[%rd12+50176], %f650;
	st.global.f32 	[%rd12+50688], %f634;
	st.global.f32 	[%rd12+51200], %f618;
	st.global.f32 	[%rd12+51712], %f602;
	st.global.f32 	[%rd12+52224], %f586;
	st.global.f32 	[%rd12+52736], %f570;
	st.global.f32 	[%rd12+49156], %f681;
	st.global.f32 	[%rd12+49668], %f665;
	st.global.f32 	[%rd12+50180], %f649;
	st.global.f32 	[%rd12+50692], %f633;
	st.global.f32 	[%rd12+51204], %f617;
	st.global.f32 	[%rd12+51716], %f601;
	st.global.f32 	[%rd12+52228], %f585;
	st.global.f32 	[%rd12+52740], %f569;
	st.global.f32 	[%rd12+49160], %f680;
	st.global.f32 	[%rd12+49672], %f664;
	st.global.f32 	[%rd12+50184], %f648;
	st.global.f32 	[%rd12+50696], %f632;
	st.global.f32 	[%rd12+51208], %f616;
	st.global.f32 	[%rd12+51720], %f600;
	st.global.f32 	[%rd12+52232], %f584;
	st.global.f32 	[%rd12+52744], %f568;
	st.global.f32 	[%rd12+49164], %f679;
	st.global.f32 	[%rd12+49676], %f663;
	st.global.f32 	[%rd12+50188], %f647;
	st.global.f32 	[%rd12+50700], %f631;
	st.global.f32 	[%rd12+51212], %f615;
	st.global.f32 	[%rd12+51724], %f599;
	st.global.f32 	[%rd12+52236], %f583;
	st.global.f32 	[%rd12+52748], %f567;
	ret;

}


// ===== COMPILED SASS (sm_100) =====

	.target	sm_100

	.elftype	@"ET_EXEC"


//--------------------- .note.nv.tkinfo           --------------------------
	.section	.note.nv.tkinfo,"",@"SHT_NOTE"
	.sectionflags	@"SHF_NOTE_NV_TKINFO"
	.tkinfo
        /*0018*/ 	.word	0x00000002
        /*0030*/ 	.string	""
        /*0030*/ 	.string	"ptxas"
        /*0030*/ 	.string	"Cuda compilation tools, release 13.0, V13.0.88"
        /*0030*/ 	.string	"Build cuda_13.0.r13.0/compiler.36424714_0"
        /*0030*/ 	.string	"-arch sm_100 -m 64 "



//--------------------- .note.nv.cuinfo           --------------------------
	.section	.note.nv.cuinfo,"",@"SHT_NOTE"
	.sectionflags	@"SHF_NOTE_NV_CUINFO"
        /*0018*/ 	.short	0x0002
        /*001a*/ 	.short	0x0064
        /*001c*/ 	.short	0x0082
	.zero		2


//--------------------- .nv.info                  --------------------------
	.section	.nv.info,"",@"SHT_CUDA_INFO"
	.align	4


	//----- nvinfo : EIATTR_REGCOUNT
	.align		4
        /*0000*/ 	.byte	0x04, 0x2f
        /*0002*/ 	.short	(.L_1 - .L_0)
	.align		4
.L_0:
        /*0004*/ 	.word	index@(mymatmul_kernel0)
        /*0008*/ 	.word	0x00000080


	//----- nvinfo : EIATTR_FRAME_SIZE
	.align		4
.L_1:
        /*000c*/ 	.byte	0x04, 0x11
        /*000e*/ 	.short	(.L_3 - .L_2)
	.align		4
.L_2:
        /*0010*/ 	.word	index@(mymatmul_kernel0)
        /*0014*/ 	.word	0x000000b8


	//----- nvinfo : EIATTR_MIN_STACK_SIZE
	.align		4
.L_3:
        /*0018*/ 	.byte	0x04, 0x12
        /*001a*/ 	.short	(.L_5 - .L_4)
	.align		4
.L_4:
        /*001c*/ 	.word	index@(mymatmul_kernel0)
        /*0020*/ 	.word	0x000000b8
.L_5:


//--------------------- .nv.compat                --------------------------
	.section	.nv.compat,"",@"SHT_CUDA_COMPAT_INFO"
	.align	4
        /*0000*/ 	.byte	0x02, 0x09, 0x00, 0x00, 0x02, 0x02, 0x01, 0x00, 0x02, 0x05, 0x05, 0x00, 0x03, 0x07, 0x01, 0x01
        /*0010*/ 	.byte	0x02, 0x03, 0x00, 0x00, 0x02, 0x06, 0x01, 0x00, 0x04, 0x0b, 0x08, 0x00, 0x09, 0x00, 0x00, 0x00
        /*0020*/ 	.byte	0x00, 0x00, 0x00, 0x00


//--------------------- .nv.info.mymatmul_kernel0 --------------------------
	.section	.nv.info.mymatmul_kernel0,"",@"SHT_CUDA_INFO"
	.sectionflags	@""
	.align	4


	//----- nvinfo : EIATTR_CUDA_API_VERSION
	.align		4
        /*0000*/ 	.byte	0x04, 0x37
        /*0002*/ 	.short	(.L_7 - .L_6)
.L_6:
        /*0004*/ 	.word	0x00000082


	//----- nvinfo : EIATTR_KPARAM_INFO
	.align		4
.L_7:
        /*0008*/ 	.byte	0x04, 0x17
        /*000a*/ 	.short	(.L_9 - .L_8)
.L_8:
        /*000c*/ 	.word	0x00000000
        /*0010*/ 	.short	0x0002
        /*0012*/ 	.short	0x0010
        /*0014*/ 	.byte	0x00, 0xf5, 0x21, 0x00


	//----- nvinfo : EIATTR_KPARAM_INFO
	.align		4
.L_9:
        /*0018*/ 	.byte	0x04, 0x17
        /*001a*/ 	.short	(.L_11 - .L_10)
.L_10:
        /*001c*/ 	.word	0x00000000
        /*0020*/ 	.short	0x0001
        /*0022*/ 	.short	0x0008
        /*0024*/ 	.byte	0x00, 0xf5, 0x21, 0x00


	//----- nvinfo : EIATTR_KPARAM_INFO
	.align		4
.L_11:
        /*0028*/ 	.byte	0x04, 0x17
        /*002a*/ 	.short	(.L_13 - .L_12)
.L_12:
        /*002c*/ 	.word	0x00000000
        /*0030*/ 	.short	0x0000
        /*0032*/ 	.short	0x0000
        /*0034*/ 	.byte	0x00, 0xf5, 0x21, 0x00


	//----- nvinfo : EIATTR_SPARSE_MMA_MASK
	.align		4
.L_13:
        /*0038*/ 	.byte	0x03, 0x50
        /*003a*/ 	.short	0x0000


	//----- nvinfo : EIATTR_MAXREG_COUNT
	.align		4
        /*003c*/ 	.byte	0x03, 0x1b
        /*003e*/ 	.short	0x0080


	//----- nvinfo : EIATTR_NUM_BARRIERS
	.align		4
        /*0040*/ 	.byte	0x02, 0x4c
        /*0042*/ 	.byte	0x01
	.zero		1


	//----- nvinfo : EIATTR_ANNOTATIONS
	.align		4
        /*0044*/ 	.byte	0x04, 0x55
        /*0046*/ 	.short	(.L_15 - .L_14)


	//   ....[0]....
.L_14:
        /*0048*/ 	.word	0x00000001
        /*004c*/ 	.byte	0x60, 0x00, 0x00, 0x00, 0x01, 0x00, 0x00, 0x00, 0xa0, 0x00, 0x00, 0x00, 0x01, 0x00, 0x00, 0x00
        /* <DEDUP_REMOVED lines=76> */
        /*051c*/ 	.byte	0xe0, 0x1a, 0x00, 0x00, 0x01, 0x00, 0x00, 0x00, 0xf0, 0x1a, 0x00, 0x00


	//----- nvinfo : EIATTR_MERCURY_ISA_VERSION
	.align		4
.L_15:
        /*0528*/ 	.byte	0x03, 0x5f
        /*052a*/ 	.short	0x0101


	//----- nvinfo : EIATTR_VRC_CTA_INIT_COUNT
	.align		4
        /*052c*/ 	.byte	0x02, 0x4a
	.zero		1
	.zero		1


	//----- nvinfo : EIATTR_EXIT_INSTR_OFFSETS
	.align		4
        /*0530*/ 	.byte	0x04, 0x1c
        /*0532*/ 	.short	(.L_17 - .L_16)


	//   ....[0]....
.L_16:
        /*0534*/ 	.word	0x00002220


	//----- nvinfo : EIATTR_MAX_THREADS
	.align		4
.L_17:
        /*0538*/ 	.byte	0x04, 0x05
        /*053a*/ 	.short	(.L_19 - .L_18)
.L_18:
        /*053c*/ 	.word	0x00000200
        /*0540*/ 	.word	0x00000001
        /*0544*/ 	.word	0x00000001


	//----- nvinfo : EIATTR_CBANK_PARAM_SIZE
	.align		4
.L_19:
        /*0548*/ 	.byte	0x03, 0x19
        /*054a*/ 	.short	0x0018


	//----- nvinfo : EIATTR_PARAM_CBANK
	.align		4
        /*054c*/ 	.byte	0x04, 0x0a
        /*054e*/ 	.short	(.L_21 - .L_20)
	.align		4
.L_20:
        /*0550*/ 	.word	index@(.nv.constant0.mymatmul_kernel0)
        /*0554*/ 	.short	0x0380
        /*0556*/ 	.short	0x0018


	//----- nvinfo : EIATTR_SW_WAR
	.align		4
.L_21:
        /*0558*/ 	.byte	0x04, 0x36
        /*055a*/ 	.short	(.L_23 - .L_22)
.L_22:
        /*055c*/ 	.word	0x00000008
.L_23:


//--------------------- .nv.callgraph             --------------------------
	.section	.nv.callgraph,"",@"SHT_CUDA_CALLGRAPH"
	.align	4
	.sectionentsize	8
	.align		4
        /*0000*/ 	.word	0x00000000
	.align		4
        /*0004*/ 	.word	0xffffffff
	.align		4
        /*0008*/ 	.word	0x00000000
	.align		4
        /*000c*/ 	.word	0xfffffffe
	.align		4
        /*0010*/ 	.word	0x00000000
	.align		4
        /*0014*/ 	.word	0xfffffffd
	.align		4
        /*0018*/ 	.word	0x00000000
	.align		4
        /*001c*/ 	.word	0xfffffffc


//--------------------- .text.mymatmul_kernel0    --------------------------
	.section	.text.mymatmul_kernel0,"ax",@progbits
	.align	128
        .global         mymatmul_kernel0
        .type           mymatmul_kernel0,@function
        .size           mymatmul_kernel0,(.L_x_3 - mymatmul_kernel0)
        .other          mymatmul_kernel0,@"STO_CUDA_ENTRY STV_DEFAULT"
mymatmul_kernel0:
.text.mymatmul_kernel0:
[----:B------:R-:W0:Y:S02]  /*0000*/  LDC R1, c[0x0][0x37c] ;  /* 0x0000df00ff017b82 */ /* 0x000e240000000800 */
[----:B0-----:R-:W-:Y:S01]  /*0010*/  IADD3 R1, PT, PT, R1, -0xb8, RZ ;  /* 0xffffff4801017810 */ /* 0x001fe20007ffe0ff */
[----:B------:R-:W0:Y:S05]  /*0020*/  S2R R26, SR_TID.X ;  /* 0x00000000001a7919 */ /* 0x000e2a0000002100 */
[----:B------:R-:W1:Y:S01]  /*0030*/  S2UR UR5, SR_CgaCtaId ;  /* 0x00000000000579c3 */ /* 0x000e620000008800 */
[----:B------:R-:W-:Y:S01]  /*0040*/  UMOV UR4, 0x400 ;  /* 0x0000040000047882 */ /* 0x000fe20000000000 */
[----:B------:R-:W-:Y:S01]  /*0050*/  HFMA2 R0, -RZ, RZ, 0, 0 ;  /* 0x00000000ff007431 */ /* 0x000fe200000001ff */
[----:B------:R2:W-:Y:S01]  /*0060*/  STL [R1+0xa4], RZ ;  /* 0x0000a4ff01007387 */ /* 0x0005e20000100800 */
[----:B------:R-:W-:Y:S01]  /*0070*/  UIADD3 UR4, UPT, UPT, UR4, 0x800, URZ ;  /* 0x0000080004047890 */ /* 0x000fe2000fffe0ff */
[----:B------:R-:W-:-:S02]  /*0080*/  CS2R R2, SRZ ;  /* 0x0000000000027805 */ /* 0x000fc4000001ff00 */
[----:B------:R-:W-:Y:S01]  /*0090*/  CS2R R4, SRZ ;  /* 0x0000000000047805 */ /* 0x000fe2000001ff00 */
[----:B------:R2:W-:Y:S01]  /*00a0*/  STL [R1+0xa0], RZ ;  /* 0x0000a0ff01007387 */ /* 0x0005e20000100800 */
[----:B------:R-:W-:Y:S02]  /*00b0*/  CS2R R6, SRZ ;  /* 0x0000000000067805 */ /* 0x000fe4000001ff00 */
[----:B------:R-:W-:Y:S02]  /*00c0*/  CS2R R8, SRZ ;  /* 0x0000000000087805 */ /* 0x000fe4000001ff00 */
[----:B------:R-:W-:Y:S01]  /*00d0*/  CS2R R10, SRZ ;  /* 0x00000000000a7805 */ /* 0x000fe2000001ff00 */
[----:B------:R2:W-:Y:S01]  /*00e0*/  STL [R1+0x9c], RZ ;  /* 0x00009cff01007387 */ /* 0x0005e20000100800 */
[----:B------:R-:W-:Y:S02]  /*00f0*/  CS2R R12, SRZ ;  /* 0x00000000000c7805 */ /* 0x000fe4000001ff00 */
        /* <DEDUP_REMOVED lines=11> */
[----:B-1----:R-:W-:Y:S01]  /*01b0*/  ULEA UR4, UR5, UR4, 0x18 ;  /* 0x0000000405047291 */ /* 0x002fe2000f8ec0ff */
[----:B------:R-:W-:Y:S02]  /*01c0*/  CS2R R62, SRZ ;  /* 0x00000000003e7805 */ /* 0x000fe4000001ff00 */
[----:B------:R-:W-:Y:S01]  /*01d0*/  CS2R R64, SRZ ;  /* 0x0000000000407805 */ /* 0x000fe2000001ff00 */
[----:B------:R2:W-:Y:S01]  /*01e0*/  STL [R1+0x8c], RZ ;  /* 0x00008cff01007387 */ /* 0x0005e20000100800 */
[----:B------:R-:W-:Y:S02]  /*01f0*/  CS2R R66, SRZ ;  /* 0x0000000000427805 */ /* 0x000fe4000001ff00 */
[----:B------:R-:W-:Y:S02]  /*0200*/  CS2R R68, SRZ ;  /* 0x0000000000447805 */ /* 0x000fe4000001ff00 */
[----:B------:R-:W-:Y:S01]  /*0210*/  CS2R R70, SRZ ;  /* 0x0000000000467805 */ /* 0x000fe2000001ff00 */
[----:B------:R2:W-:Y:S01]  /*0220*/  STL [R1+0x88], RZ ;  /* 0x000088ff01007387 */ /* 0x0005e20000100800 */
[----:B0-----:R-:W-:-:S02]  /*0230*/  SHF.L.U32 R25, R26, 0x7, RZ ;  /* 0x000000071a197819 */ /* 0x001fc400000006ff */
[----:B------:R-:W-:Y:S02]  /*0240*/  CS2R R72, SRZ ;  /* 0x0000000000487805 */ /* 0x000fe4000001ff00 */
[----:B------:R-:W-:Y:S01]  /*0250*/  LOP3.LUT R24, R26, 0x1f, RZ, 0xc0, !PT ;  /* 0x0000001f1a187812 */ /* 0x000fe200078ec0ff */
[----:B------:R2:W-:Y:S01]  /*0260*/  STL [R1+0x84], RZ ;  /* 0x000084ff01007387 */ /* 0x0005e20000100800 */
[----:B------:R-:W-:Y:S02]  /*0270*/  LOP3.LUT R25, R25, R26, RZ, 0xfc, !PT ;  /* 0x0000001a19197212 */ /* 0x000fe400078efcff */
[----:B------:R-:W-:Y:S02]  /*0280*/  CS2R R74, SRZ ;  /* 0x00000000004a7805 */ /* 0x000fe4000001ff00 */
[----:B------:R-:W-:Y:S01]  /*0290*/  LEA R24, R24, UR4, 0x4 ;  /* 0x0000000418187c11 */ /* 0x000fe2000f8e20ff */
[----:B------:R2:W-:Y:S01]  /*02a0*/  STL [R1+0x80], RZ ;  /* 0x000080ff01007387 */ /* 0x0005e20000100800 */
[----:B------:R-:W-:-:S02]  /*02b0*/  CS2R R76, SRZ ;  /* 0x00000000004c7805 */ /* 0x000fc4000001ff00 */
[----:B------:R-:W-:Y:S02]  /*02c0*/  CS2R R78, SRZ ;  /* 0x00000000004e7805 */ /* 0x000fe4000001ff00 */
[----:B------:R-:W-:Y:S01]  /*02d0*/  CS2R R80, SRZ ;  /* 0x0000000000507805 */ /* 0x000fe2000001ff00 */
[----:B------:R2:W-:Y:S01]  /*02e0*/  STL [R1+0x7c], RZ ;  /* 0x00007cff01007387 */ /* 0x0005e20000100800 */
[----:B------:R-:W-:Y:S02]  /*02f0*/  CS2R R82, SRZ ;  /* 0x0000000000527805 */ /* 0x000fe4000001ff00 */
[----:B------:R-:W-:Y:S02]  /*0300*/  CS2R R84, SRZ ;  /* 0x0000000000547805 */ /* 0x000fe4000001ff00 */
[----:B------:R-:W-:Y:S01]  /*0310*/  CS2R R86, SRZ ;  /* 0x0000000000567805 */ /* 0x000fe2000001ff00 */
        /* <DEDUP_REMOVED lines=14> */
[----:B------:R-:W-:Y:S02]  /*0400*/  LOP3.LUT R25, R25, 0xfc07, RZ, 0xc0, !PT ;  /* 0x0000fc0719197812 */ /* 0x000fe400078ec0ff */
[----:B------:R-:W-:Y:S01]  /*0410*/  CS2R R108, SRZ ;  /* 0x00000000006c7805 */ /* 0x000fe2000001ff00 */
[----:B------:R2:W-:Y:S01]  /*0420*/  STL [R1+0x68], RZ ;  /* 0x000068ff01007387 */ /* 0x0005e20000100800 */
[----:B------:R-:W-:-:S02]  /*0430*/  IADD3 R24, PT, PT, R24, 0x800, RZ ;  /* 0x0000080018187810 */ /* 0x000fc40007ffe0ff */
[----:B------:R-:W-:Y:S02]  /*0440*/  CS2R R110, SRZ ;  /* 0x00000000006e7805 */ /* 0x000fe4000001ff00 */
[----:B------:R-:W-:Y:S01]  /*0450*/  CS2R R112, SRZ ;  /* 0x0000000000707805 */ /* 0x000fe2000001ff00 */
[----:B------:R2:W-:Y:S01]  /*0460*/  STL [R1+0x64], RZ ;  /* 0x000064ff01007387 */ /* 0x0005e20000100800 */
[----:B------:R-:W-:Y:S02]  /*0470*/  CS2R R114, SRZ ;  /* 0x0000000000727805 */ /* 0x000fe4000001ff00 */
[----:B------:R-:W-:Y:S02]  /*0480*/  CS2R R116, SRZ ;  /* 0x0000000000747805 */ /* 0x000fe4000001ff00 */
[----:B------:R-:W-:Y:S01]  /*0490*/  CS2R R118, SRZ ;  /* 0x0000000000767805 */ /* 0x000fe2000001ff00 */
[----:B------:R2:W-:Y:S01]  /*04a0*/  STL [R1+0x60], RZ ;  /* 0x000060ff01007387 */ /* 0x0005e20000100800 */
[----:B------:R-:W0:Y:S03]  /*04b0*/  LDCU.64 UR8, c[0x0][0x358] ;  /* 0x00006b00ff0877ac */ /* 0x000e260008000a00 */
[----:B------:R2:W-:Y:S04]  /*04c0*/  STL [R1+0x5c], RZ ;  /* 0x00005cff01007387 */ /* 0x0005e80000100800 */
        /* <DEDUP_REMOVED lines=22> */
[----:B0-----:R2:W-:Y:S02]  /*0630*/  STL [R1], RZ ;  /* 0x000000ff01007387 */ /* 0x0015e40000100800 */
.L_x_1:
[----:B------:R-:W3:Y:S01]  /*0640*/  LDL.LU R43, [R1+0xa4] ;  /* 0x0000a400012b7983 */ /* 0x000ee20000300800 */
[----:B0-----:R-:W0:Y:S01]  /*0650*/  LDC.64 R26, c[0x0][0x380] ;  /* 0x0000e000ff1a7b82 */ /* 0x001e220000000a00 */
[----:B------:R-:W1:Y:S01]  /*0660*/  S2R R24, SR_TID.X ;  /* 0x0000000000187919 */ /* 0x000e620000002100 */
[----:B------:R-:W4:Y:S06]  /*0670*/  S2R R31, SR_CTAID.X ;  /* 0x00000000001f7919 */ /* 0x000f2c0000002500 */
[----:B------:R-:W5:Y:S01]  /*0680*/  S2UR UR6, SR_CgaCtaId ;  /* 0x00000000000679c3 */ /* 0x000f620000008800 */
[----:B------:R-:W2:Y:S07]  /*0690*/  S2R R30, SR_TID.X ;  /* 0x00000000001e7919 */ /* 0x000eae0000002100 */
[----:B------:R-:W5:Y:S01]  /*06a0*/  LDC.64 R28, c[0x0][0x388] ;  /* 0x0000e200ff1c7b82 */ /* 0x000f620000000a00 */
[----:B-1----:R-:W-:-:S04]  /*06b0*/  SHF.L.U32 R25, R24, 0x7, RZ ;  /* 0x0000000718197819 */ /* 0x002fc800000006ff */
[----:B------:R-:W-:Y:S02]  /*06c0*/  LOP3.LUT R25, R25, R24, RZ, 0xfc, !PT ;  /* 0x0000001819197212 */ /* 0x000fe400078efcff */
[----:B----4-:R-:W-:Y:S02]  /*06d0*/  SHF.L.U32 R24, R31, 0xe, RZ ;  /* 0x0000000e1f187819 */ /* 0x010fe400000006ff */
[----:B------:R-:W-:-:S04]  /*06e0*/  LOP3.LUT R25, R25, 0xfc07, RZ, 0xc0, !PT ;  /* 0x0000fc0719197812 */ /* 0x000fc800078ec0ff */
[----:B------:R-:W-:Y:S01]  /*06f0*/  LOP3.LUT R24, R25, 0x7fff0000, R24, 0xf8, !PT ;  /* 0x7fff000019187812 */ /* 0x000fe200078ef818 */
[----:B------:R-:W-:Y:S01]  /*0700*/  UMOV UR5, 0x400 ;  /* 0x0000040000057882 */ /* 0x000fe20000000000 */
[----:B------:R-:W-:Y:S02]  /*0710*/  BAR.SYNC.DEFER_BLOCKING 0x0 ;  /* 0x0000000000007b1d */ /* 0x000fe40000010000 */
[----:B---3--:R-:W-:-:S05]  /*0720*/  LEA R24, R43, R24, 0x3 ;  /* 0x000000182b187211 */ /* 0x008fca00078e18ff */
[----:B0-----:R-:W-:-:S05]  /*0730*/  IMAD.WIDE.U32 R24, R24, 0x4, R26 ;  /* 0x0000000418187825 */ /* 0x001fca00078e001a */
[----:B------:R0:W3:Y:S01]  /*0740*/  LDG.E.CONSTANT R26, desc[UR8][R24.64] ;  /* 0x00000008181a7981 */ /* 0x0000e2000c1e9900 */
[----:B--2---:R-:W-:Y:S02]  /*0750*/  SHF.L.U32 R40, R30, 0x4, RZ ;  /* 0x000000041e287819 */ /* 0x004fe400000006ff */
[----:B0-----:R-:W-:-:S04]  /*0760*/  SHF.L.U32 R24, R31, 0xa, RZ ;  /* 0x0000000a1f187819 */ /* 0x001fc800000006ff */
[----:B------:R-:W-:Y:S02]  /*0770*/  LOP3.LUT R24, R24, 0xc00, RZ, 0xc0, !PT ;  /* 0x00000c0018187812 */ /* 0x000fe400078ec0ff */
[----:B------:R-:W-:Y:S02]  /*0780*/  SHF.L.U32 R42, R30, 0x2, RZ ;  /* 0x000000021e2a7819 */ /* 0x000fe400000006ff */
[----:B------:R-:W-:-:S04]  /*0790*/  LOP3.LUT R24, R24, 0x1000, R40, 0xf8, !PT ;  /* 0x0000100018187812 */ /* 0x000fc800078ef828 */
[----:B------:R-:W-:Y:S01]  /*07a0*/  LOP3.LUT R24, R24, 0x3fc, R42, 0xf8, !PT ;  /* 0x000003fc18187812 */ /* 0x000fe200078ef82a */
[----:B-----5:R-:W-:-:S03]  /*07b0*/  ULEA UR5, UR6, UR5, 0x18 ;  /* 0x0000000506057291 */ /* 0x020fc6000f8ec0ff */
[----:B------:R-:W-:-:S05]  /*07c0*/  LEA R24, R43, R24, 0xf ;  /* 0x000000182b187211 */ /* 0x000fca00078e78ff */
[----:B------:R-:W-:-:S05]  /*07d0*/  IMAD.WIDE.U32 R24, R24, 0x4, R28 ;  /* 0x0000000418187825 */ /* 0x000fca00078e001c */
[----:B------:R-:W2:Y:S04]  /*07e0*/  LDG.E.128.CONSTANT R36, desc[UR8][R24.64] ;  /* 0x0000000818247981 */ /* 0x000ea8000c1e9d00 */
[----:B------:R-:W4:Y:S04]  /*07f0*/  LDG.E.128.CONSTANT R32, desc[UR8][R24.64+0x8000] ;  /* 0x0080000818207981 */ /* 0x000f28000c1e9d00 */
[----:B------:R-:W5:Y:S04]  /*0800*/  LDG.E.128.CONSTANT R28, desc[UR8][R24.64+0x10000] ;  /* 0x01000008181c7981 */ /* 0x000f68000c1e9d00 */
[----:B---3--:R0:W-:Y:S04]  /*0810*/  STS [R42+UR5], R26 ;  /* 0x0000001a2a007988 */ /* 0x0081e80008000805 */
[----:B0-----:R-:W3:Y:S01]  /*0820*/  LDG.E.128.CONSTANT R24, desc[UR8][R24.64+0x18000] ;  /* 0x0180000818187981 */ /* 0x001ee2000c1e9d00 */
[----:B------:R-:W0:Y:S01]  /*0830*/  S2R R41, SR_TID.X ;  /* 0x0000000000297919 */ /* 0x000e220000002100 */
[----:B------:R-:W-:-:S05]  /*0840*/  IADD3 R43, PT, PT, R43, 0x1, RZ ;  /* 0x000000012b2b7810 */ /* 0x000fca0007ffe0ff */
[----:B------:R1:W-:Y:S04]  /*0850*/  STL [R1+0xa4], R43 ;  /* 0x0000a42b01007387 */ /* 0x0003e80000100800 */
[----:B--2---:R1:W-:Y:S04]  /*0860*/  STS.128 [R40+UR4], R36 ;  /* 0x0000002428007988 */ /* 0x0043e80008000c04 */
[----:B----4-:R1:W-:Y:S04]  /*0870*/  STS.128 [R40+UR4+0x2000], R32 ;  /* 0x0020002028007988 */ /* 0x0103e80008000c04 */
[----:B-----5:R1:W-:Y:S01]  /*0880*/  STS.128 [R40+UR4+0x4000], R28 ;  /* 0x0040001c28007988 */ /* 0x0203e20008000c04 */
[----:B0-----:R-:W-:-:S04]  /*0890*/  LOP3.LUT R41, R41, 0x1f, RZ, 0xc0, !PT ;  /* 0x0000001f29297812 */ /* 0x001fc800078ec0ff */
[----:B------:R-:W-:Y:S02]  /*08a0*/  LEA R41, R41, UR4, 0x4 ;  /* 0x0000000429297c11 */ /* 0x000fe4000f8e20ff */
[----:B------:R-:W-:Y:S02]  /*08b0*/  LOP3.LUT R121, R42, 0x780, RZ, 0xc0, !PT ;  /* 0x000007802a797812 */ /* 0x000fe400078ec0ff */
[----:B------:R-:W-:Y:S02]  /*08c0*/  IADD3 R41, PT, PT, R41, 0x800, RZ ;  /* 0x0000080029297810 */ /* 0x000fe40007ffe0ff */
[----:B------:R-:W-:Y:S02]  /*08d0*/  ISETP.NE.AND P0, PT, R43, 0x80, PT ;  /* 0x000000802b00780c */ /* 0x000fe40003f05270 */
[----:B------:R-:W-:Y:S02]  /*08e0*/  MOV R120, R41 ;  /* 0x0000002900787202 */ /* 0x000fe40000000f00 */
[----:B------:R-:W-:Y:S01]  /*08f0*/  IADD3 R121, PT, PT, R121, UR5, RZ ;  /* 0x0000000579797c10 */ /* 0x000fe2000fffe0ff */
[----:B------:R-:W-:Y:S01]  /*0900*/  UMOV UR5, 0x40 ;  /* 0x0000004000057882 */ /* 0x000fe20000000000 */
[----:B---3--:R1:W-:Y:S01]  /*0910*/  STS.128 [R40+UR4+0x6000], R24 ;  /* 0x0060001828007988 */ /* 0x0083e20008000c04 */
[----:B------:R-:W-:Y:S06]  /*0920*/  BAR.SYNC.DEFER_BLOCKING 0x0 ;  /* 0x0000000000007b1d */ /* 0x000fec0000010000 */
.L_x_0:
[----:B------:R-:W2:Y:S04]  /*0930*/  LDL.LU R50, [R1+0x4] ;  /* 0x0000040001327983 */ /* 0x000ea80000300800 */
[----:B0-----:R-:W3:Y:S04]  /*0940*/  LDL.LU R49, [R1+0x14] ;  /* 0x0000140001317983 */ /* 0x001ee80000300800 */
[----:B------:R-:W-:Y:S04]  /*0950*/  LDS R122, [R121+UR5+-0x40] ;  /* 0xffffc005797a7984 */ /* 0x000fe80008000800 */
[----:B------:R-:W-:Y:S04]  /*0960*/  LDS R123, [R121+UR5+-0x20] ;  /* 0xffffe005797b7984 */ /* 0x000fe80008000800 */
[----:B------:R-:W-:Y:S04]  /*0970*/  LDS R124, [R121+UR5] ;  /* 0x00000005797c7984 */ /* 0x000fe80008000800 */
[----:B------:R-:W-:Y:S04]  /*0980*/  LDS R125, [R121+UR5+0x20] ;  /* 0x00002005797d7984 */ /* 0x000fe80008000800 */
[----:B-1----:R-:W0:Y:S04]  /*0990*/  LDS.128 R28, [R120+-0x600] ;  /* 0xfffa0000781c7984 */ /* 0x002e280000000c00 */
[----:B------:R-:W1:Y:S04]  /*09a0*/  LDS.128 R32, [R120+-0x400] ;  /* 0xfffc000078207984 */ /* 0x000e680000000c00 */
[----:B------:R-:W4:Y:S04]  /*09b0*/  LDS.128 R36, [R120+-0x200] ;  /* 0xfffe000078247984 */ /* 0x000f280000000c00 */
[----:B------:R-:W5:Y:S04]  /*09c0*/  LDS.128 R40, [R120] ;  /* 0x0000000078287984 */ /* 0x000f680000000c00 */
[----:B------:R-:W5:Y:S04]  /*09d0*/  LDS.128 R44, [R120+0x200] ;  /* 0x00020000782c7984 */ /* 0x000f680000000c00 */
[----:B------:R-:W3:Y:S04]  /*09e0*/  LDL.LU R48, [R1+0x8] ;  /* 0x0000080001307983 */ /* 0x000ee80000300800 */
[----:B------:R-:W3:Y:S04]  /*09f0*/  LDL.LU R55, [R1+0x54] ;  /* 0x0000540001377983 */ /* 0x000ee80000300800 */
[----:B------:R-:W3:Y:S04]  /*0a00*/  LDL.LU R54, [R1+0x28] ;  /* 0x0000280001367983 */ /* 0x000ee80000300800 */
[----:B------:R-:W3:Y:S04]  /*0a10*/  LDL.LU R53, [R1+0x38] ;  /* 0x0000380001357983 */ /* 0x000ee80000300800 */
[----:B------:R-:W3:Y:S04]  /*0a20*/  LDL.LU R52, [R1+0x48] ;  /* 0x0000480001347983 */ /* 0x000ee80000300800 */
[----:B------:R1:W-:Y:S01]  /*0a30*/  STL [R1+0xb4], R13 ;  /* 0x0000b40d01007387 */ /* 0x0003e20000100800 */
[----:B0-----:R-:W-:Y:S01]  /*0a40*/  FFMA R103, R122, R28, R103 ;  /* 0x0000001c7a677223 */ /* 0x001fe20000000067 */
[C---:B------:R-:W-:Y:S01]  /*0a50*/  FFMA R99, R28.reuse, R123, R99 ;  /* 0x0000007b1c637223 */ /* 0x040fe20000000063 */
[C---:B------:R-:W-:Y:S01]  /*0a60*/  FFMA R95, R28.reuse, R124, R95 ;  /* 0x0000007c1c5f7223 */ /* 0x040fe2000000005f */
[----:B------:R-:W-:Y:S01]  /*0a70*/  FFMA R91, R28, R125, R91 ;  /* 0x0000007d1c5b7223 */ /* 0x000fe2000000005b */
[----:B------:R-:W0:Y:S04]  /*0a80*/  LDS.128 R24, [R120+-0x800] ;  /* 0xfff8000078187984 */ /* 0x000e280000000c00 */
[----:B-1----:R-:W3:Y:S04]  /*0a90*/  LDL.LU R13, [R1+0x44] ;  /* 0x00004400010d7983 */ /* 0x002ee80000300800 */
[----:B------:R1:W-:Y:S01]  /*0aa0*/  STL [R1+0xb0], R9 ;  /* 0x0000b00901007387 */ /* 0x0003e20000100800 */
[-C--:B------:R-:W-:Y:S01]  /*0ab0*/  FFMA R102, R122, R29.reuse, R102 ;  /* 0x0000001d7a667223 */ /* 0x080fe20000000066 */
[-C--:B------:R-:W-:Y:S01]  /*0ac0*/  FFMA R98, R123, R29.reuse, R98 ;  /* 0x0000001d7b627223 */ /* 0x080fe20000000062 */
[-C--:B------:R-:W-:Y:S01]  /*0ad0*/  FFMA R94, R124, R29.reuse, R94 ;  /* 0x0000001d7c5e7223 */ /* 0x080fe2000000005e */
[----:B------:R-:W-:Y:S01]  /*0ae0*/  FFMA R90, R125, R29, R90 ;  /* 0x0000001d7d5a7223 */ /* 0x000fe2000000005a */
[----:B------:R-:W-:Y:S01]  /*0af0*/  FFMA R87, R122, R32, R87 ;  /* 0x000000207a577223 */ /* 0x000fe20000000057 */
[----:B-1----:R-:W3:Y:S04]  /*0b00*/  LDL.LU R9, [R1+0x34] ;  /* 0x0000340001097983 */ /* 0x002ee80000300800 */
[----:B------:R1:W-:Y:S01]  /*0b10*/  STL [R1+0xac], R12 ;  /* 0x0000ac0c01007387 */ /* 0x0003e20000100800 */
[C---:B------:R-:W-:Y:S01]  /*0b20*/  FFMA R83, R32.reuse, R123, R83 ;  /* 0x0000007b20537223 */ /* 0x040fe20000000053 */
[C---:B------:R-:W-:Y:S01]  /*0b30*/  FFMA R79, R32.reuse, R124, R79 ;  /* 0x0000007c204f7223 */ /* 0x040fe2000000004f */
[----:B------:R-:W-:Y:S01]  /*0b40*/  FFMA R75, R32, R125, R75 ;  /* 0x0000007d204b7223 */ /* 0x000fe2000000004b */
[-C--:B------:R-:W-:Y:S01]  /*0b50*/  FFMA R86, R122, R33.reuse, R86 ;  /* 0x000000217a567223 */ /* 0x080fe20000000056 */
[-C--:B------:R-:W-:Y:S01]  /*0b60*/  FFMA R82, R123, R33.reuse, R82 ;  /* 0x000000217b527223 */ /* 0x080fe20000000052 */
[-C--:B------:R-:W-:Y:S01]  /*0b70*/  FFMA R78, R124, R33.reuse, R78 ;  /* 0x000000217c4e7223 */ /* 0x080fe2000000004e */
[----:B-1----:R-:W3:Y:S01]  /*0b80*/  LDL.LU R12, [R1+0x24] ;  /* 0x00002400010c7983 */ /* 0x002ee20000300800 */
[----:B------:R-:W-:-:S03]  /*0b90*/  FFMA R74, R125, R33, R74 ;  /* 0x000000217d4a7223 */ /* 0x000fc6000000004a */
[----:B------:R-:W-:Y:S01]  /*0ba0*/  STL [R1+0xa8], R8 ;  /* 0x0000a80801007387 */ /* 0x000fe20000100800 */
[----:B----4-:R-:W-:Y:S01]  /*0bb0*/  FFMA R71, R122, R36, R71 ;  /* 0x000000247a477223 */ /* 0x010fe20000000047 */
[C---:B------:R-:W-:Y:S01]  /*0bc0*/  FFMA R67, R36.reuse, R123, R67 ;  /* 0x0000007b24437223 */ /* 0x040fe20000000043 */
[C---:B------:R-:W-:Y:S01]  /*0bd0*/  FFMA R63, R36.reuse, R124, R63 ;  /* 0x0000007c243f7223 */ /* 0x040fe2000000003f */
[----:B------:R-:W4:Y:S01]  /*0be0*/  LDL.LU R28, [R1+0xa0] ;  /* 0x0000a000011c7983 */ /* 0x000f220000300800 */
[----:B------:R-:W-:Y:S01]  /*0bf0*/  FFMA R59, R36, R125, R59 ;  /* 0x0000007d243b7223 */ /* 0x000fe2000000003b */
[-C--:B------:R-:W-:Y:S01]  /*0c00*/  FFMA R70, R122, R37.reuse, R70 ;  /* 0x000000257a467223 */ /* 0x080fe20000000046 */
[-C--:B------:R-:W-:Y:S01]  /*0c10*/  FFMA R66, R123, R37.reuse, R66 ;  /* 0x000000257b427223 */ /* 0x080fe20000000042 */
[----:B------:R-:W4:Y:S01]  /*0c20*/  LDL.LU R29, [R1+0x60] ;  /* 0x00006000011d7983 */ /* 0x000f220000300800 */
[-C--:B------:R-:W-:Y:S01]  /*0c30*/  FFMA R62, R124, R37.reuse, R62 ;  /* 0x000000257c3e7223 */ /* 0x080fe2000000003e */
[----:B------:R-:W-:Y:S01]  /*0c40*/  FFMA R58, R125, R37, R58 ;  /* 0x000000257d3a7223 */ /* 0x000fe2000000003a */
[----:B-----5:R-:W-:Y:S01]  /*0c50*/  FFMA R23, R122, R40, R23 ;  /* 0x000000287a177223 */ /* 0x020fe20000000017 */
[----:B------:R-:W5:Y:S01]  /*0c60*/  LDL.LU R32, [R1+0x20] ;  /* 0x0000200001207983 */ /* 0x000f620000300800 */
[C---:B------:R-:W-:Y:S01]  /*0c70*/  FFMA R19, R40.reuse, R123, R19 ;  /* 0x0000007b28137223 */ /* 0x040fe20000000013 */
[C---:B------:R-:W-:Y:S01]  /*0c80*/  FFMA R15, R40.reuse, R124, R15 ;  /* 0x0000007c280f7223 */ /* 0x040fe2000000000f */
[----:B------:R-:W-:Y:S01]  /*0c90*/  FFMA R11, R40, R125, R11 ;  /* 0x0000007d280b7223 */ /* 0x000fe2000000000b */
[----:B------:R-:W4:Y:S01]  /*0ca0*/  LDL.LU R33, [R1+0x9c] ;  /* 0x00009c0001217983 */ /* 0x000f220000300800 */
[-C--:B------:R-:W-:Y:S01]  /*0cb0*/  FFMA R22, R122, R41.reuse, R22 ;  /* 0x000000297a167223 */ /* 0x080fe20000000016 */
[-C--:B------:R-:W-:Y:S01]  /*0cc0*/  FFMA R18, R123, R41.reuse, R18 ;  /* 0x000000297b127223 */ /* 0x080fe20000000012 */
[-C--:B------:R-:W-:Y:S01]  /*0cd0*/  FFMA R14, R124, R41.reuse, R14 ;  /* 0x000000297c0e7223 */ /* 0x080fe2000000000e */
[----:B------:R-:W4:Y:S01]  /*0ce0*/  LDL.LU R36, [R1+0x5c] ;  /* 0x00005c0001247983 */ /* 0x000f220000300800 */
[----:B------:R-:W-:Y:S01]  /*0cf0*/  FFMA R10, R125, R41, R10 ;  /* 0x000000297d0a7223 */ /* 0x000fe2000000000a */
[----:B------:R-:W-:Y:S01]  /*0d00*/  FFMA R7, R122, R44, R7 ;  /* 0x0000002c7a077223 */ /* 0x000fe20000000007 */
[----:B------:R-:W-:Y:S01]  /*0d10*/  FFMA R3, R44, R123, R3 ;  /* 0x0000007b2c037223 */ /* 0x000fe20000000003 */
[----:B------:R-:W5:Y:S01]  /*0d20*/  LDL.LU R37, [R1+0x1c] ;  /* 0x00001c0001257983 */ /* 0x000f620000300800 */
[CC--:B------:R-:W-:Y:S01]  /*0d30*/  FFMA R6, R122.reuse, R45.reuse, R6 ;  /* 0x0000002d7a067223 */ /* 0x0c0fe20000000006 */
[C---:B------:R-:W-:Y:S01]  /*0d40*/  FFMA R2, R123.reuse, R45, R2 ;  /* 0x0000002d7b027223 */ /* 0x040fe20000000002 */
[-C--:B0-----:R-:W-:Y:S01]  /*0d50*/  FFMA R118, R122, R25.reuse, R118 ;  /* 0x000000197a767223 */ /* 0x081fe20000000076 */
[----:B------:R-:W4:Y:S01]  /*0d60*/  LDL.LU R40, [R1+0x98] ;  /* 0x0000980001287983 */ /* 0x000f220000300800 */
[-C--:B------:R-:W-:Y:S01]  /*0d70*/  FFMA R114, R123, R25.reuse, R114 ;  /* 0x000000197b727223 */ /* 0x080fe20000000072 */
[-C--:B------:R-:W-:Y:S01]  /*0d80*/  FFMA R110, R124, R25.reuse, R110 ;  /* 0x000000197c6e7223 */ /* 0x080fe2000000006e */
[----:B------:R-:W-:Y:S01]  /*0d90*/  FFMA R106, R125, R25, R106 ;  /* 0x000000197d6a7223 */ /* 0x000fe2000000006a */
[----:B------:R-:W5:Y:S01]  /*0da0*/  LDL.LU R41, [R1+0x58] ;  /* 0x0000580001297983 */ /* 0x000f620000300800 */
[----:B------:R-:W-:Y:S01]  /*0db0*/  FFMA R119, R122, R24, R119 ;  /* 0x000000187a777223 */ /* 0x000fe20000000077 */
[C---:B------:R-:W-:Y:S01]  /*0dc0*/  FFMA R115, R24.reuse, R123, R115 ;  /* 0x0000007b18737223 */ /* 0x040fe20000000073 */
[CC--:B------:R-:W-:Y:S01]  /*0dd0*/  FFMA R111, R24.reuse, R124.reuse, R111 ;  /* 0x0000007c186f7223 */ /* 0x0c0fe2000000006f */
[-C--:B------:R-:W-:Y:S01]  /*0de0*/  FFMA R107, R24, R125.reuse, R107 ;  /* 0x0000007d186b7223 */ /* 0x080fe2000000006b */
[C---:B--2---:R-:W-:Y:S01]  /*0df0*/  FFMA R50, R44.reuse, R124, R50 ;  /* 0x0000007c2c327223 */ /* 0x044fe20000000032 */
[----:B---3--:R-:W-:-:S02]  /*0e00*/  FFMA R49, R44, R125, R49 ;  /* 0x0000007d2c317223 */ /* 0x008fc40000000031 */
[----:B------:R-:W2:Y:S04]  /*0e10*/  LDL.LU R44, [R1+0x18] ;  /* 0x00001800012c7983 */ /* 0x000ea80000300800 */
[----:B------:R-:W-:Y:S04]  /*0e20*/  STL [R1+0x4], R50 ;  /* 0x0000043201007387 */ /* 0x000fe80000100800 */
[----:B------:R-:W-:Y:S01]  /*0e30*/  STL [R1+0x14], R49 ;  /* 0x0000143101007387 */ /* 0x000fe20000100800 */
[-C--:B------:R-:W-:Y:S01]  /*0e40*/  FFMA R48, R124, R45.reuse, R48 ;  /* 0x0000002d7c307223 */ /* 0x080fe20000000030 */
[----:B--2---:R-:W-:-:S02]  /*0e50*/  FFMA R44, R125, R45, R44 ;  /* 0x0000002d7d2c7223 */ /* 0x004fc4000000002c */
[----:B------:R-:W2:Y:S04]  /*0e60*/  LDL.LU R45, [R1+0x94] ;  /* 0x00009400012d7983 */ /* 0x000ea80000300800 */
[----:B------:R-:W-:Y:S04]  /*0e70*/  STL [R1+0x8], R48 ;  /* 0x0000083001007387 */ /* 0x000fe80000100800 */
[----:B------:R-:W0:Y:S04]  /*0e80*/  LDS.128 R48, [R120+0x400] ;  /* 0x0004000078307984 */ /* 0x000e280000000c00 */
[----:B------:R-:W-:Y:S01]  /*0e90*/  STL [R1+0x18], R44 ;  /* 0x0000182c01007387 */ /* 0x000fe20000100800 */
[----:B0-----:R-:W-:Y:S01]  /*0ea0*/  FFMA R12, R122, R48, R12 ;  /* 0x000000307a0c7223 */ /* 0x001fe2000000000c */
[C---:B------:R-:W-:Y:S01]  /*0eb0*/  FFMA R9, R48.reuse, R123, R9 ;  /* 0x0000007b30097223 */ /* 0x040fe20000000009 */
[C---:B------:R-:W-:Y:S01]  /*0ec0*/  FFMA R13, R48.reuse, R124, R13 ;  /* 0x0000007c300d7223 */ /* 0x040fe2000000000d */
[----:B------:R-:W-:Y:S01]  /*0ed0*/  FFMA R55, R48, R125, R55 ;  /* 0x0000007d30377223 */ /* 0x000fe20000000037 */
[-C--:B------:R-:W-:Y:S01]  /*0ee0*/  FFMA R54, R122, R49.reuse, R54 ;  /* 0x000000317a367223 */ /* 0x080fe20000000036 */
[----:B------:R-:W-:Y:S01]  /*0ef0*/  STL [R1+0x24], R12 ;  /* 0x0000240c01007387 */ /* 0x000fe20000100800 */
[----:B------:R-:W-:-:S03]  /*0f00*/  FFMA R53, R123, R49, R53 ;  /* 0x000000317b357223 */ /* 0x000fc60000000035 */
[----:B------:R-:W-:Y:S01]  /*0f10*/  STL [R1+0x34], R9 ;  /* 0x0000340901007387 */ /* 0x000fe20000100800 */
[----:B------:R-:W-:-:S03]  /*0f20*/  FFMA R52, R124, R49, R52 ;  /* 0x000000317c347223 */ /* 0x000fc60000000034 */
[----:B------:R0:W-:Y:S04]  /*0f30*/  STL [R1+0x44], R13 ;  /* 0x0000440d01007387 */ /* 0x0001e80000100800 */
[----:B------:R-:W-:Y:S04]  /*0f40*/  STL [R1+0x54], R55 ;  /* 0x0000543701007387 */ /* 0x000fe80000100800 */
[----:B------:R-:W3:Y:S04]  /*0f50*/  LDL.LU R25, [R1+0x2c] ;  /* 0x00002c0001197983 */ /* 0x000ee80000300800 */
[----:B------:R-:W-:Y:S04]  /*0f60*/  STL [R1+0x28], R54 ;  /* 0x0000283601007387 */ /* 0x000fe80000100800 */
[----:B------:R-:W4:Y:S04]  /*0f70*/  LDL.LU R24, [R1+0x30] ;  /* 0x0000300001187983 */ /* 0x000f280000300800 */
[----:B------:R-:W-:Y:S04]  /*0f80*/  STL [R1+0x38], R53 ;  /* 0x0000383501007387 */ /* 0x000fe80000100800 */
[----:B0-----:R-:W2:Y:S04]  /*0f90*/  LDL.LU R13, [R1+0x64] ;  /* 0x00006400010d7983 */ /* 0x001ea80000300800 */
[----:B------:R-:W-:Y:S04]  /*0fa0*/  STL [R1+0x48], R52 ;  /* 0x0000483401007387 */ /* 0x000fe80000100800 */
[----:B------:R-:W2:Y:S04]  /*0fb0*/  LDL.LU R12, [R1+0x68] ;  /* 0x00006800010c7983 */ /* 0x000ea80000300800 */
[----:B------:R-:W2:Y:S04]  /*0fc0*/  LDL.LU R9, [R1+0x6c] ;  /* 0x00006c0001097983 */ /* 0x000ea80000300800 */
[----:B------:R-:W2:Y:S04]  /*0fd0*/  LDL.LU R8, [R1+0x70] ;  /* 0x0000700001087983 */ /* 0x000ea80000300800 */
[----:B------:R-:W2:Y:S01]  /*0fe0*/  LDS.128 R52, [R120+0x600] ;  /* 0x0006000078347984 */ /* 0x000ea20000000c00 */
[----:B-----5:R-:W-:-:S03]  /*0ff0*/  FFMA R41, R125, R49, R41 ;  /* 0x000000317d297223 */ /* 0x020fc60000000029 */
[----:B------:R-:W5:Y:S04]  /*1000*/  LDL.LU R48, [R1+0x84] ;  /* 0x0000840001307983 */ /* 0x000f680000300800 */
[----:B------:R-:W5:Y:S04]  /*1010*/  LDL.LU R49, [R1+0x74] ;  /* 0x0000740001317983 */ /* 0x000f680000300800 */
[----:B------:R-:W-:Y:S01]  /*1020*/  STL [R1+0x58], R41 ;  /* 0x0000582901007387 */ /* 0x000fe20000100800 */
[C---:B---3--:R-:W-:Y:S01]  /*1030*/  FFMA R25, R122.reuse, R50, R25 ;  /* 0x000000327a197223 */ /* 0x048fe20000000019 */
[----:B----4-:R-:W-:-:S04]  /*1040*/  FFMA R24, R122, R51, R24 ;  /* 0x000000337a187223 */ /* 0x010fc80000000018 */
[----:B------:R-:W-:Y:S01]  /*1050*/  STL [R1+0x2c], R25 ;  /* 0x00002c1901007387 */ /* 0x000fe20000100800 */
[----:B--2---:R-:W-:-:S03]  /*1060*/  FFMA R13, R122, R52, R13 ;  /* 0x000000347a0d7223 */ /* 0x004fc6000000000d */
[----:B------:R-:W-:Y:S04]  /*1070*/  STL [R1+0x30], R24 ;  /* 0x0000301801007387 */ /* 0x000fe80000100800 */
[----:B------:R0:W-:Y:S01]  /*1080*/  STL [R1+0x64], R13 ;  /* 0x0000640d01007387 */ /* 0x0001e20000100800 */
[C---:B------:R-:W-:Y:S01]  /*1090*/  FFMA R12, R122.reuse, R53, R12 ;  /* 0x000000357a0c7223 */ /* 0x040fe2000000000c */
[C---:B------:R-:W-:Y:S02]  /*10a0*/  FFMA R9, R122.reuse, R54, R9 ;  /* 0x000000367a097223 */ /* 0x040fe40000000009 */
[----:B0-----:R-:W2:Y:S01]  /*10b0*/  LDL.LU R13, [R1] ;  /* 0x00000000010d7983 */ /* 0x001ea20000300800 */
[----:B------:R-:W-:-:S03]  /*10c0*/  FFMA R8, R122, R55, R8 ;  /* 0x000000377a087223 */ /* 0x000fc60000000008 */
[----:B------:R-:W-:Y:S04]  /*10d0*/  STL [R1+0x68], R12 ;  /* 0x0000680c01007387 */ /* 0x000fe80000100800 */
[----:B------:R0:W-:Y:S04]  /*10e0*/  STL [R1+0x6c], R9 ;  /* 0x00006c0901007387 */ /* 0x0001e80000100800 */
[----:B0-----:R-:W3:Y:S04]  /*10f0*/  LDL.LU R9, [R1+0x3c] ;  /* 0x00003c0001097983 */ /* 0x001ee80000300800 */
[----:B------:R-:W4:Y:S04]  /*1100*/  LDL.LU R12, [R1+0x40] ;  /* 0x00004000010c7983 */ /* 0x000f280000300800 */
[----:B------:R0:W-:Y:S04]  /*1110*/  STL [R1+0x70], R8 ;  /* 0x0000700801007387 */ /* 0x0001e80000100800 */
[----:B0-----:R-:W4:Y:S04]  /*1120*/  LDL.LU R8, [R1+0x78] ;  /* 0x0000780001087983 */ /* 0x001f280000300800 */
[----:B------:R-:W4:Y:S04]  /*1130*/  LDL.LU R25, [R1+0x7c] ;  /* 0x00007c0001197983 */ /* 0x000f280000300800 */
[----:B------:R-:W4:Y:S01]  /*1140*/  LDL.LU R24, [R1+0x80] ;  /* 0x0000800001187983 */ /* 0x000f220000300800 */
[C---:B------:R-:W-:Y:S01]  /*1150*/  FFMA R117, R122.reuse, R26, R117 ;  /* 0x0000001a7a757223 */ /* 0x040fe20000000075 */
        /* <DEDUP_REMOVED lines=10> */
[----:B------:R-:W-:-:S02]  /*1200*/  FFMA R4, R122, R47, R4 ;  /* 0x0000002f7a047223 */ /* 0x000fc40000000004 */
[----:B------:R-:W4:Y:S01]  /*1210*/  LDL.LU R122, [R1+0x90] ;  /* 0x00009000017a7983 */ /* 0x000f220000300800 */
[----:B-----5:R-:W-:Y:S01]  /*1220*/  FFMA R49, R52, R123, R49 ;  /* 0x0000007b34317223 */ /* 0x020fe20000000031 */
        /* <DEDUP_REMOVED lines=10> */
[----:B------:R-:W-:Y:S01]  /*12d0*/  FFMA R0, R123, R46, R0 ;  /* 0x0000002e7b007223 */ /* 0x000fe20000000000 */
[CC--:B------:R-:W-:Y:S01]  /*12e0*/  FFMA R93, R124.reuse, R30.reuse, R93 ;  /* 0x0000001e7c5d7223 */ /* 0x0c0fe2000000005d */
[C---:B------:R-:W-:Y:S01]  /*12f0*/  FFMA R89, R125.reuse, R30, R89 ;  /* 0x0000001e7d597223 */ /* 0x040fe20000000059 */
[CC--:B------:R-:W-:Y:S01]  /*1300*/  FFMA R92, R124.reuse, R31.reuse, R92 ;  /* 0x0000001f7c5c7223 */ /* 0x0c0fe2000000005c */
[C---:B------:R-:W-:Y:S01]  /*1310*/  FFMA R88, R125.reuse, R31, R88 ;  /* 0x0000001f7d587223 */ /* 0x040fe20000000058 */
[CC--:B------:R-:W-:Y:S01]  /*1320*/  FFMA R77, R124.reuse, R34.reuse, R77 ;  /* 0x000000227c4d7223 */ /* 0x0c0fe2000000004d */
[C---:B------:R-:W-:Y:S01]  /*1330*/  FFMA R73, R125.reuse, R34, R73 ;  /* 0x000000227d497223 */ /* 0x040fe20000000049 */
[CC--:B------:R-:W-:Y:S01]  /*1340*/  FFMA R76, R124.reuse, R35.reuse, R76 ;  /* 0x000000237c4c7223 */ /* 0x0c0fe2000000004c */
[C---:B------:R-:W-:Y:S01]  /*1350*/  FFMA R72, R125.reuse, R35, R72 ;  /* 0x000000237d487223 */ /* 0x040fe20000000048 */
[-C--:B------:R-:W-:Y:S01]  /*1360*/  FFMA R61, R124, R38.reuse, R61 ;  /* 0x000000267c3d7223 */ /* 0x080fe2000000003d */
[----:B------:R-:W-:Y:S01]  /*1370*/  FFMA R57, R125, R38, R57 ;  /* 0x000000267d397223 */ /* 0x000fe20000000039 */
[----:B--2---:R-:W-:-:S05]  /*1380*/  FFMA R13, R123, R47, R13 ;  /* 0x0000002f7b0d7223 */ /* 0x004fca000000000d */
[----:B------:R0:W-:Y:S04]  /*1390*/  STL [R1], R13 ;  /* 0x0000000d01007387 */ /* 0x0001e80000100800 */
[----:B0-----:R-:W2:Y:S01]  /*13a0*/  LDL.LU R13, [R1+0xb4] ;  /* 0x0000b400010d7983 */ /* 0x001ea20000300800 */
[C---:B---3--:R-:W-:Y:S01]  /*13b0*/  FFMA R9, R123.reuse, R50, R9 ;  /* 0x000000327b097223 */ /* 0x048fe20000000009 */
[----:B----4-:R-:W-:-:S04]  /*13c0*/  FFMA R12, R123, R51, R12 ;  /* 0x000000337b0c7223 */ /* 0x010fc8000000000c */
[----:B------:R0:W-:Y:S04]  /*13d0*/  STL [R1+0x3c], R9 ;  /* 0x00003c0901007387 */ /* 0x0001e80000100800 */
[----:B0-----:R-:W3:Y:S01]  /*13e0*/  LDL.LU R9, [R1+0xb0] ;  /* 0x0000b00001097983 */ /* 0x001ee20000300800 */
[----:B------:R-:W-:-:S03]  /*13f0*/  FFMA R8, R123, R53, R8 ;  /* 0x000000357b087223 */ /* 0x000fc60000000008 */
[----:B------:R0:W-:Y:S01]  /*1400*/  STL [R1+0x40], R12 ;  /* 0x0000400c01007387 */ /* 0x0001e20000100800 */
[C---:B------:R-:W-:Y:S01]  /*1410*/  FFMA R25, R123.reuse, R54, R25 ;  /* 0x000000367b197223 */ /* 0x040fe20000000019 */
[----:B------:R-:W-:Y:S02]  /*1420*/  FFMA R24, R123, R55, R24 ;  /* 0x000000377b187223 */ /* 0x000fe40000000018 */
[----:B0-----:R-:W4:Y:S04]  /*1430*/  LDL.LU R12, [R1+0xac] ;  /* 0x0000ac00010c7983 */ /* 0x001f280000300800 */
[----:B------:R0:W-:Y:S04]  /*1440*/  STL [R1+0x78], R8 ;  /* 0x0000780801007387 */ /* 0x0001e80000100800 */
[----:B0-----:R-:W5:Y:S04]  /*1450*/  LDL.LU R8, [R1+0xa8] ;  /* 0x0000a80001087983 */ /* 0x001f680000300800 */
[----:B------:R0:W-:Y:S04]  /*1460*/  STL [R1+0x74], R49 ;  /* 0x0000743101007387 */ /* 0x0001e80000100800 */
[----:B------:R-:W4:Y:S04]  /*1470*/  LDL.LU R123, [R1+0x50] ;  /* 0x00005000017b7983 */ /* 0x000f280000300800 */
[----:B------:R0:W-:Y:S04]  /*1480*/  STL [R1+0x7c], R25 ;  /* 0x00007c1901007387 */ /* 0x0001e80000100800 */
[----:B------:R0:W-:Y:S04]  /*1490*/  STL [R1+0x80], R24 ;  /* 0x0000801801007387 */ /* 0x0001e80000100800 */
[----:B------:R-:W5:Y:S04]  /*14a0*/  LDL.LU R30, [R1+0x10] ;  /* 0x00001000011e7983 */ /* 0x000f680000300800 */
[----:B------:R-:W5:Y:S04]  /*14b0*/  LDL.LU R31, [R1+0x8c] ;  /* 0x00008c00011f7983 */ /* 0x000f680000300800 */
[----:B------:R-:W5:Y:S04]  /*14c0*/  LDL.LU R34, [R1+0x4c] ;  /* 0x00004c0001227983 */ /* 0x000f680000300800 */
[----:B------:R-:W5:Y:S04]  /*14d0*/  LDL.LU R35, [R1+0xc] ;  /* 0x00000c0001237983 */ /* 0x000f680000300800 */
[----:B------:R-:W5:Y:S01]  /*14e0*/  LDL.LU R38, [R1+0x88] ;  /* 0x0000880001267983 */ /* 0x000f620000300800 */
[C---:B------:R-:W-:Y:S01]  /*14f0*/  FFMA R37, R125.reuse, R46, R37 ;  /* 0x0000002e7d257223 */ /* 0x040fe20000000025 */
[C---:B------:R-:W-:Y:S01]  /*1500*/  FFMA R32, R125.reuse, R47, R32 ;  /* 0x0000002f7d207223 */ /* 0x040fe20000000020 */
[C---:B------:R-:W-:Y:S01]  /*1510*/  FFMA R36, R125.reuse, R50, R36 ;  /* 0x000000327d247223 */ /* 0x040fe20000000024 */
[C---:B------:R-:W-:Y:S01]  /*1520*/  FFMA R29, R125.reuse, R51, R29 ;  /* 0x000000337d1d7223 */ /* 0x040fe2000000001d */
[----:B------:R-:W-:Y:S01]  /*1530*/  FFMA R48, R52, R124, R48 ;  /* 0x0000007c34307223 */ /* 0x000fe20000000030 */
[----:B------:R-:W-:Y:S01]  /*1540*/  FFMA R122, R124, R55, R122 ;  /* 0x000000377c7a7223 */ /* 0x000fe2000000007a */
[----:B------:R-:W-:Y:S01]  /*1550*/  FFMA R45, R52, R125, R45 ;  /* 0x0000007d342d7223 */ /* 0x000fe2000000002d */
[C---:B------:R-:W-:Y:S01]  /*1560*/  FFMA R40, R125.reuse, R53, R40 ;  /* 0x000000357d287223 */ /* 0x040fe20000000028 */
[C---:B------:R-:W-:Y:S01]  /*1570*/  FFMA R28, R125.reuse, R55, R28 ;  /* 0x000000377d1c7223 */ /* 0x040fe2000000001c */
[----:B------:R-:W-:Y:S01]  /*1580*/  FFMA R33, R125, R54, R33 ;  /* 0x000000367d217223 */ /* 0x000fe20000000021 */
[----:B------:R-:W-:-:S04]  /*1590*/  UIADD3 UR5, UPT, UPT, UR5, 0x4, URZ ;  /* 0x0000000405057890 */ /* 0x000fc8000fffe0ff */
[----:B------:R-:W-:Y:S01]  /*15a0*/  UISETP.NE.AND UP0, UPT, UR5, 0x60, UPT ;  /* 0x000000600500788c */ /* 0x000fe2000bf05270 */
[CC--:B------:R-:W-:Y:S01]  /*15b0*/  FFMA R109, R124.reuse, R26.reuse, R109 ;  /* 0x0000001a7c6d7223 */ /* 0x0c0fe2000000006d */
[C---:B------:R-:W-:Y:S01]  /*15c0*/  FFMA R105, R125.reuse, R26, R105 ;  /* 0x0000001a7d697223 */ /* 0x040fe20000000069 */
[CC--:B------:R-:W-:Y:S01]  /*15d0*/  FFMA R108, R124.reuse, R27.reuse, R108 ;  /* 0x0000001b7c6c7223 */ /* 0x0c0fe2000000006c */
[C---:B------:R-:W-:Y:S01]  /*15e0*/  FFMA R104, R125.reuse, R27, R104 ;  /* 0x0000001b7d687223 */ /* 0x040fe20000000068 */
[-C--:B------:R-:W-:Y:S01]  /*15f0*/  FFMA R60, R124, R39.reuse, R60 ;  /* 0x000000277c3c7223 */ /* 0x080fe2000000003c */
[C---:B------:R-:W-:Y:S01]  /*1600*/  FFMA R56, R125.reuse, R39, R56 ;  /* 0x000000277d387223 */ /* 0x040fe20000000038 */
[----:B------:R-:W-:Y:S01]  /*1610*/  IADD3 R120, PT, PT, R120, 0x1000, RZ ;  /* 0x0000100078787810 */ /* 0x000fe20007ffe0ff */
[CC--:B--2---:R-:W-:Y:S01]  /*1620*/  FFMA R13, R124.reuse, R42.reuse, R13 ;  /* 0x0000002a7c0d7223 */ /* 0x0c4fe2000000000d */
[----:B---3--:R-:W-:Y:S01]  /*1630*/  FFMA R9, R125, R42, R9 ;  /* 0x0000002a7d097223 */ /* 0x008fe20000000009 */
[C---:B----4-:R-:W-:Y:S01]  /*1640*/  FFMA R123, R124.reuse, R51, R123 ;  /* 0x000000337c7b7223 */ /* 0x050fe2000000007b */
[C---:B-----5:R-:W-:Y:S01]  /*1650*/  FFMA R30, R124.reuse, R47, R30 ;  /* 0x0000002f7c1e7223 */ /* 0x060fe2000000001e */
[C---:B------:R-:W-:Y:S01]  /*1660*/  FFMA R34, R124.reuse, R50, R34 ;  /* 0x000000327c227223 */ /* 0x040fe20000000022 */
[----:B------:R-:W-:-:S05]  /*1670*/  FFMA R35, R124, R46, R35 ;  /* 0x0000002e7c237223 */ /* 0x000fca0000000023 */
[----:B------:R0:W-:Y:S01]  /*1680*/  STL [R1+0xc], R35 ;  /* 0x00000c2301007387 */ /* 0x0001e20000100800 */
[----:B------:R-:W-:-:S03]  /*1690*/  FFMA R38, R124, R53, R38 ;  /* 0x000000357c267223 */ /* 0x000fc60000000026 */
[----:B------:R0:W-:Y:S01]  /*16a0*/  STL [R1+0x1c], R37 ;  /* 0x00001c2501007387 */ /* 0x0001e20000100800 */
[----:B------:R-:W-:-:S03]  /*16b0*/  FFMA R31, R124, R54, R31 ;  /* 0x000000367c1f7223 */ /* 0x000fc6000000001f */
[----:B------:R0:W-:Y:S04]  /*16c0*/  STL [R1+0x10], R30 ;  /* 0x0000101e01007387 */ /* 0x0001e80000100800 */
        /* <DEDUP_REMOVED lines=12> */
[----:B------:R0:W-:Y:S01]  /*1790*/  STL [R1+0x9c], R33 ;  /* 0x00009c2101007387 */ /* 0x0001e20000100800 */
[-C--:B------:R-:W-:Y:S01]  /*17a0*/  FFMA R12, R124, R43.reuse, R12 ;  /* 0x0000002b7c0c7223 */ /* 0x080fe2000000000c */
[----:B------:R-:W-:Y:S01]  /*17b0*/  FFMA R8, R125, R43, R8 ;  /* 0x0000002b7d087223 */ /* 0x000fe20000000008 */
[----:B------:R-:W-:Y:S06]  /*17c0*/  BRA.U UP0, `(.L_x_0) ;  /* 0xfffffff100587547 */ /* 0x000fec000b83ffff */
[----:B------:R-:W-:Y:S05]  /*17d0*/  @P0 BRA `(.L_x_1) ;  /* 0xffffffec00980947 */ /* 0x000fea000383ffff */
[----:B------:R-:W2:Y:S04]  /*17e0*/  LDL.LU R124, [R1+0x24] ;  /* 0x00002400017c7983 */ /* 0x000ea80000300800 */
[----:B------:R-:W3:Y:S04]  /*17f0*/  LDL.LU R51, [R1+0x64] ;  /* 0x0000640001337983 */ /* 0x000ee80000300800 */
[----:B------:R-:W4:Y:S01]  /*1800*/  LDL.LU R43, [R1+0x28] ;  /* 0x00002800012b7983 */ /* 0x000f220000300800 */
[----:B0-----:R-:W0:Y:S01]  /*1810*/  S2R R24, SR_CTAID.X ;  /* 0x0000000000187919 */ /* 0x001e220000002500 */
[----:B------:R-:W1:Y:S01]  /*1820*/  S2R R27, SR_TID.X ;  /* 0x00000000001b7919 */ /* 0x000e620000002100 */
[----:B------:R-:W5:Y:S01]  /*1830*/  S2R R25, SR_CTAID.X ;  /* 0x0000000000197919 */ /* 0x000f620000002500 */
[----:B------:R-:W3:Y:S04]  /*1840*/  LDL.LU R50, [R1+0x68] ;  /* 0x0000680001327983 */ /* 0x000ee80000300800 */
[----:B------:R-:W3:Y:S04]  /*1850*/  LDL.LU R42, [R1+0x2c] ;  /* 0x00002c00012a7983 */ /* 0x000ee80000300800 */
[----:B------:R-:W3:Y:S04]  /*1860*/  LDL.LU R39, [R1+0x6c] ;  /* 0x00006c0001277983 */ /* 0x000ee80000300800 */
[----:B------:R-:W3:Y:S04]  /*1870*/  LDL.LU R47, [R1+0x30] ;  /* 0x00003000012f7983 */ /* 0x000ee80000300800 */
[----:B------:R-:W3:Y:S01]  /*1880*/  LDL.LU R46, [R1+0x70] ;  /* 0x00007000012e7983 */ /* 0x000ee20000300800 */
[----:B0-----:R-:W-:-:S02]  /*1890*/  SHF.L.U32 R24, R24, 0x10, RZ ;  /* 0x0000001018187819 */ /* 0x001fc400000006ff */
[----:B-1----:R-:W-:Y:S02]  /*18a0*/  SHF.L.U32 R26, R27, 0x9, RZ ;  /* 0x000000091b1a7819 */ /* 0x002fe400000006ff */
[----:B------:R-:W-:Y:S02]  /*18b0*/  LOP3.LUT R24, R24, 0x7ffc0000, RZ, 0xc0, !PT ;  /* 0x7ffc000018187812 */ /* 0x000fe400078ec0ff */
[----:B-----5:R-:W-:Y:S02]  /*18c0*/  SHF.L.U32 R25, R25, 0xa, RZ ;  /* 0x0000000a19197819 */ /* 0x020fe400000006ff */
[----:B------:R-:W-:Y:S02]  /*18d0*/  LOP3.LUT R24, R24, 0x3c000, R26, 0xf8, !PT ;  /* 0x0003c00018187812 */ /* 0x000fe400078ef81a */
[----:B------:R-:W-:Y:S02]  /*18e0*/  LOP3.LUT R25, R25, 0xc00, RZ, 0xc0, !PT ;  /* 0x00000c0019197812 */ /* 0x000fe400078ec0ff */
[----:B------:R-:W-:-:S02]  /*18f0*/  SHF.L.U32 R27, R27, 0x2, RZ ;  /* 0x000000021b1b7819 */ /* 0x000fc400000006ff */
[----:B------:R-:W-:-:S04]  /*1900*/  LOP3.LUT R24, R24, R25, RZ, 0xfc, !PT ;  /* 0x0000001918187212 */ /* 0x000fc800078efcff */
[----:B------:R-:W-:Y:S02]  /*1910*/  LOP3.LUT R24, R24, 0x7c, R27, 0xf8, !PT ;  /* 0x0000007c18187812 */ /* 0x000fe400078ef81b */
[----:B------:R-:W0:Y:S03]  /*1920*/  LDC.64 R26, c[0x0][0x390] ;  /* 0x0000e400ff1a7b82 */ /* 0x000e260000000a00 */
[----:B0-----:R-:W-:-:S05]  /*1930*/  IMAD.WIDE.U32 R24, R24, 0x4, R26 ;  /* 0x0000000418187825 */ /* 0x001fca00078e001a */
[----:B----4-:R0:W-:Y:S04]  /*1940*/  STG.E desc[UR8][R24.64+0xc04], R43 ;  /* 0x000c042b18007986 */ /* 0x0101e8000c101908 */
[----:B0-----:R-:W4:Y:S04]  /*1950*/  LDL.LU R43, [R1+0x34] ;  /* 0x00003400012b7983 */ /* 0x001f280000300800 */
[----:B--2---:R-:W-:Y:S04]  /*1960*/  STG.E desc[UR8][R24.64+0xc00], R124 ;  /* 0x000c007c18007986 */ /* 0x004fe8000c101908 */
[----:B---3--:R0:W-:Y:S04]  /*1970*/  STG.E desc[UR8][R24.64+0xc08], R42 ;  /* 0x000c082a18007986 */ /* 0x0081e8000c101908 */
[----:B------:R1:W-:Y:S04]  /*1980*/  STG.E desc[UR8][R24.64+0xe08], R39 ;  /* 0x000e082718007986 */ /* 0x0003e8000c101908 */
[----:B------:R2:W-:Y:S04]  /*1990*/  STG.E desc[UR8][R24.64+0xe00], R51 ;  /* 0x000e003318007986 */ /* 0x0005e8000c101908 */
[----:B0-----:R-:W3:Y:S04]  /*19a0*/  LDL.LU R42, [R1+0x38] ;  /* 0x00003800012a7983 */ /* 0x001ee80000300800 */
[----:B-1----:R-:W5:Y:S04]  /*19b0*/  LDL.LU R39, [R1+0x78] ;  /* 0x0000780001277983 */ /* 0x002f680000300800 */
[----:B------:R-:W5:Y:S04]  /*19c0*/  LDL.LU R124, [R1+0x3c] ;  /* 0x00003c00017c7983 */ /* 0x000f680000300800 */
[----:B------:R0:W-:Y:S04]  /*19d0*/  STG.E desc[UR8][R24.64+0xe04], R50 ;  /* 0x000e043218007986 */ /* 0x0001e8000c101908 */
[----:B--2---:R-:W2:Y:S04]  /*19e0*/  LDL.LU R51, [R1+0x7c] ;  /* 0x00007c0001337983 */ /* 0x004ea80000300800 */
[----:B------:R1:W-:Y:S04]  /*19f0*/  STG.E desc[UR8][R24.64+0xc0c], R47 ;  /* 0x000c0c2f18007986 */ /* 0x0003e8000c101908 */
[----:B0-----:R-:W2:Y:S04]  /*1a00*/  LDL.LU R50, [R1] ;  /* 0x0000000001327983 */ /* 0x001ea80000300800 */
[----:B------:R0:W-:Y:S04]  /*1a10*/  STG.E desc[UR8][R24.64+0xe0c], R46 ;  /* 0x000e0c2e18007986 */ /* 0x0001e8000c101908 */
[----:B-1----:R-:W2:Y:S04]  /*1a20*/  LDL.LU R47, [R1+0x40] ;  /* 0x00004000012f7983 */ /* 0x002ea80000300800 */
[----:B------:R-:W-:Y:S04]  /*1a30*/  STG.E desc[UR8][R24.64+0x4e00], R49 ;  /* 0x004e003118007986 */ /* 0x000fe8000c101908 */
[----:B0-----:R-:W2:Y:S04]  /*1a40*/  LDL.LU R46, [R1+0x80] ;  /* 0x00008000012e7983 */ /* 0x001ea80000300800 */
[----:B----4-:R0:W-:Y:S04]  /*1a50*/  STG.E desc[UR8][R24.64+0x4c00], R43 ;  /* 0x004c002b18007986 */ /* 0x0101e8000c101908 */
[----:B0-----:R-:W4:Y:S04]  /*1a60*/  LDL.LU R43, [R1+0x4] ;  /* 0x00000400012b7983 */ /* 0x001f280000300800 */
[----:B------:R-:W2:Y:S04]  /*1a70*/  LDL.LU R49, [R1+0x44] ;  /* 0x0000440001317983 */ /* 0x000ea80000300800 */
[----:B---3--:R0:W-:Y:S04]  /*1a80*/  STG.E desc[UR8][R24.64+0x4c04], R42 ;  /* 0x004c042a18007986 */ /* 0x0081e8000c101908 */
[----:B-----5:R1:W-:Y:S04]  /*1a90*/  STG.E desc[UR8][R24.64+0x4e04], R39 ;  /* 0x004e042718007986 */ /* 0x0203e8000c101908 */
[----:B------:R-:W-:Y:S04]  /*1aa0*/  STG.E desc[UR8][R24.64+0x8e00], R48 ;  /* 0x008e003018007986 */ /* 0x000fe8000c101908 */
[----:B0-----:R-:W3:Y:S04]  /*1ab0*/  LDL.LU R42, [R1+0x8] ;  /* 0x00000800012a7983 */ /* 0x001ee80000300800 */
[----:B-1----:R-:W5:Y:S04]  /*1ac0*/  LDL.LU R39, [R1+0x48] ;  /* 0x0000480001277983 */ /* 0x002f680000300800 */
[----:B--2---:R0:W-:Y:S04]  /*1ad0*/  STG.E desc[UR8][R24.64+0x8c00], R49 ;  /* 0x008c003118007986 */ /* 0x0041e8000c101908 */
[----:B0-----:R-:W2:Y:S04]  /*1ae0*/  LDL.LU R49, [R1+0x14] ;  /* 0x0000140001317983 */ /* 0x001ea80000300800 */
[----:B------:R-:W2:Y:S04]  /*1af0*/  LDL.LU R48, [R1+0x54] ;  /* 0x0000540001307983 */ /* 0x000ea80000300800 */
[----:B------:R-:W-:Y:S04]  /*1b00*/  STG.E desc[UR8][R24.64], R119 ;  /* 0x0000007718007986 */ /* 0x000fe8000c101908 */
        /* <DEDUP_REMOVED lines=56> */
[----:B----4-:R-:W-:Y:S04]  /*1e90*/  STG.E desc[UR8][R24.64+0x8a00], R43 ;  /* 0x008a002b18007986 */ /* 0x010fe8000c101908 */
[----:B------:R-:W-:Y:S04]  /*1ea0*/  STG.E desc[UR8][R24.64+0x8004], R110 ;  /* 0x0080046e18007986 */ /* 0x000fe8000c101908 */
[----:B------:R-:W-:Y:S04]  /*1eb0*/  STG.E desc[UR8][R24.64+0x8204], R94 ;  /* 0x0082045e18007986 */ /* 0x000fe8000c101908 */
[----:B------:R-:W-:Y:S04]  /*1ec0*/  STG.E desc[UR8][R24.64+0x8404], R78 ;  /* 0x0084044e18007986 */ /* 0x000fe8000c101908 */
[----:B------:R-:W-:Y:S04]  /*1ed0*/  STG.E desc[UR8][R24.64+0x8604], R62 ;  /* 0x0086043e18007986 */ /* 0x000fe8000c101908 */
[----:B------:R-:W-:Y:S04]  /*1ee0*/  STG.E desc[UR8][R24.64+0x8804], R14 ;  /* 0x0088040e18007986 */ /* 0x000fe8000c101908 */
[----:B---3--:R-:W-:Y:S04]  /*1ef0*/  STG.E desc[UR8][R24.64+0x8a04], R42 ;  /* 0x008a042a18007986 */ /* 0x008fe8000c101908 */
[----:B-----5:R-:W-:Y:S04]  /*1f00*/  STG.E desc[UR8][R24.64+0x8c04], R39 ;  /* 0x008c042718007986 */ /* 0x020fe8000c101908 */
        /* <DEDUP_REMOVED lines=22> */
[----:B--2---:R-:W-:Y:S04]  /*2070*/  STG.E desc[UR8][R24.64+0xca00], R49 ;  /* 0x00ca003118007986 */ /* 0x004fe8000c101908 */
        /* <DEDUP_REMOVED lines=25> */
[----:B------:R-:W-:Y:S01]  /*2210*/  STG.E desc[UR8][R24.64+0xce0c], R28 ;  /* 0x00ce0c1c18007986 */ /* 0x000fe2000c101908 */
[----:B------:R-:W-:Y:S05]  /*2220*/  EXIT ;  /* 0x000000000000794d */ /* 0x000fea0003800000 */
.L_x_2:
[----:B------:R-:W-:-:S00]  /*2230*/  BRA `(.L_x_2) ;  /* 0xfffffffc00fc7947 */ /* 0x000fc0000383ffff */
[----:B------:R-:W-:-:S00]  /*2240*/  NOP ;  /* 0x0000000000007918 */ /* 0x000fc00000000000 */
        /* <DEDUP_REMOVED lines=11> */
.L_x_3:


//--------------------- .nv.shared.mymatmul_kernel0 --------------------------
	.section	.nv.shared.mymatmul_kernel0,"aw",@nobits
	.sectionflags	@""
	.align	4
.nv.shared.mymatmul_kernel0:
	.zero		35840


//--------------------- .nv.shared.reserved.0     --------------------------
	.section	.nv.shared.reserved.0,"aw",@nobits
	.weak		__nv_reservedSMEM_offset_0_alias
	.size		__nv_reservedSMEM_offset_0_alias, 0, 64
	.other		__nv_reservedSMEM_offset_0_alias,@"STO_CUDA_RESERVED_SHARED STV_DEFAULT"
__nv_reservedSMEM_offset_0_alias:
	.zero		0
	.zero		64


//--------------------- .nv.constant0.mymatmul_kernel0 --------------------------
	.section	.nv.constant0.mymatmul_kernel0,"a",@progbits
	.sectionflags	@""
	.align	4
.nv.constant0.mymatmul_kernel0:
	.zero		920


//--------------------- SYMBOLS --------------------------

	.type		.nv.reservedSmem.offset0,@object
	.size		.nv.reservedSmem.offset0,0x4
	.type		.nv.reservedSmem.cap,@object
	.size		.nv.reservedSmem.cap,0x4
